// auto-generated by cutlass_sweep.conv — config: {"arch": "sm_90", "cluster_m": 2, "cluster_n": 1, "conv_kind": "fprop", "dtype": "e4m3", "ndim": 2, "tile_k": 64, "tile_m": 128, "tile_n": 64}
#include "cutlass/cutlass.h"
#include "cute/tensor.hpp"
#include "cutlass/kernel_hardware_info.hpp"
#include "cutlass/conv/convolution.h"
#include "cutlass/conv/dispatch_policy.hpp"
#include "cutlass/conv/collective/collective_builder.hpp"
#include "cutlass/conv/kernel/conv_universal.hpp"
#include "cutlass/conv/device/conv_universal_adapter.hpp"
#include "cutlass/epilogue/collective/collective_builder.hpp"

using namespace cute;
using Elem = cutlass::float_e4m3_t;
using Acc  = float;
using LayoutAB = cutlass::layout::TensorNHWC;
using LayoutC  = cutlass::layout::TensorNHWC;
constexpr auto ConvOp = cutlass::conv::Operator::kFprop;
using TileShape    = Shape<_128, _64, Shape<_64>>;
using ClusterShape = Shape<_2, _1, _1>;

using CollectiveEpilogue = typename cutlass::epilogue::collective::CollectiveBuilder<
    cutlass::arch::Sm90, cutlass::arch::OpClassTensorOp,
    TileShape, ClusterShape,
    cutlass::epilogue::collective::EpilogueTileAuto,
    Acc, Acc,
    Elem, LayoutC, 128 / cutlass::sizeof_bits<Elem>::value,
    Elem, LayoutC, 128 / cutlass::sizeof_bits<Elem>::value,
    cutlass::epilogue::collective::EpilogueScheduleAuto
  >::CollectiveOp;

using CollectiveMainloop = typename cutlass::conv::collective::CollectiveBuilder<
    cutlass::arch::Sm90, cutlass::arch::OpClassTensorOp, ConvOp,
    Elem, LayoutAB, 128 / cutlass::sizeof_bits<Elem>::value,
    Elem, LayoutAB, 128 / cutlass::sizeof_bits<Elem>::value,
    Acc,
    TileShape, ClusterShape,
    cutlass::conv::collective::StageCountAutoCarveout<
        static_cast<int>(sizeof(typename CollectiveEpilogue::SharedStorage))>,
    cutlass::conv::collective::KernelScheduleAuto
  >::CollectiveOp;

using ProblemShape = cutlass::conv::ConvProblemShape<
    ConvOp, CollectiveMainloop::DispatchPolicy::NumSpatialDimensions>;
using ConvKernel = cutlass::conv::kernel::ConvUniversal<
    ProblemShape, CollectiveMainloop, CollectiveEpilogue>;
using Conv = cutlass::conv::device::ConvUniversalAdapter<ConvKernel>;

auto* _anchor = &cutlass::device_kernel<ConvKernel>;


// ===== COMPILED SASS (sm_90a) =====

	.target	sm_90a

	.elftype	@"ET_EXEC"


//--------------------- .note.nv.tkinfo           --------------------------
	.section	.note.nv.tkinfo,"",@"SHT_NOTE"
	.sectionflags	@"SHF_NOTE_NV_TKINFO"
	.tkinfo
        /*0018*/ 	.word	0x00000002
        /*0030*/ 	.string	""
        /*0030*/ 	.string	"ptxas"
        /*0030*/ 	.string	"Cuda compilation tools, release 13.0, V13.0.88"
        /*0030*/ 	.string	"Build cuda_13.0.r13.0/compiler.36424714_0"
        /*0030*/ 	.string	"-arch sm_90a -m 64 "



//--------------------- .note.nv.cuinfo           --------------------------
	.section	.note.nv.cuinfo,"",@"SHT_NOTE"
	.sectionflags	@"SHF_NOTE_NV_CUINFO"
        /*0018*/ 	.short	0x0002
        /*001a*/ 	.short	0x005a
        /*001c*/ 	.short	0x0082
	.zero		2


//--------------------- .nv.info                  --------------------------
	.section	.nv.info,"",@"SHT_CUDA_INFO"
	.align	4


	//----- nvinfo : EIATTR_REGCOUNT
	.align		4
        /*0000*/ 	.byte	0x04, 0x2f
        /*0002*/ 	.short	(.L_12 - .L_11)
	.align		4
.L_11:
        /*0004*/ 	.word	index@(_ZN7cutlass13device_kernelINS_4conv6kernel13ConvUniversalINS1_16ConvProblemShapeILNS1_8OperatorE0ELi2EEENS1_10collective14CollectiveConvINS1_46MainloopSm90TmaGmmaWarpSpecializedImplicitGemmILS5_0ELi18ELi2EN4cute5tupleIJNSA_1CILi2EEENSC_ILi1EEESE_EEENS1_36KernelImplicitTmaWarpSpecializedSm90ELi1EEENSB_IJNSC_ILi128EEENSC_ILi64EEENSB_IJSJ_EEEEEENS_12float_e4m3_tESM_NSA_8TiledMMAINSA_8MMA_AtomIJNSA_4SM904GMMA30MMA_64x64x32_F32E4M3E4M3_SS_TNILNSQ_7ScaleInE1ELSS_1EEEEEENSA_6LayoutINSB_IJSE_SE_SE_EEENSB_IJNSC_ILi0EEESX_SX_EEEEENSB_IJNSA_10UnderscoreES10_S10_EEEEENS7_6detail26Sm90ImplicitGemmTileTraitsINSA_20SM90_TMA_LOAD_IM2COLENSA_14ComposedLayoutINSA_7SwizzleILi2ELi4ELi3EEENSA_18smem_ptr_flag_bitsILi8EEENSV_INSB_IJNSB_IJNSC_ILi8EEENSC_ILi16EEEEEENSB_IJSJ_SE_EEENSB_IJSE_NSC_ILi18EEEEEEEEENSB_IJNSB_IJSJ_NSC_ILi512EEEEEENSB_IJSE_SX_EEENSB_IJSX_NSC_ILi8192EEEEEEEEEEEEEvEENS14_INSA_23SM90_TMA_LOAD_MULTICASTENS16_IS18_S1A_NSV_INSB_IJNSB_IJS1B_S1B_EEES1E_S1G_EEENSB_IJS1J_S1K_NSB_IJSX_NSC_ILi4096EEEEEEEEEEEEEvEEEENS_8epilogue10collective6detail29Sm90TmaWarpSpecializedAdapterINS22_15DefaultEpilogueISM_NSB_IJNSB_IJlllEEESE_SX_EEES27_NS21_6thread17LinearCombinationISM_Li1EffLNS28_9ScaleType4KindE0ELNS_15FloatRoundStyleE2ESM_EENS_4gemm15EpilogueDefaultEEEEEvvEEEEvNT_6ParamsE)
        /*0008*/ 	.word	0x0000005a


	//----- nvinfo : EIATTR_FRAME_SIZE
	.align		4
.L_12:
        /*000c*/ 	.byte	0x04, 0x11
        /*000e*/ 	.short	(.L_14 - .L_13)
	.align		4
.L_13:
        /*0010*/ 	.word	index@(_ZN7cutlass13device_kernelINS_4conv6kernel13ConvUniversalINS1_16ConvProblemShapeILNS1_8OperatorE0ELi2EEENS1_10collective14CollectiveConvINS1_46MainloopSm90TmaGmmaWarpSpecializedImplicitGemmILS5_0ELi18ELi2EN4cute5tupleIJNSA_1CILi2EEENSC_ILi1EEESE_EEENS1_36KernelImplicitTmaWarpSpecializedSm90ELi1EEENSB_IJNSC_ILi128EEENSC_ILi64EEENSB_IJSJ_EEEEEENS_12float_e4m3_tESM_NSA_8TiledMMAINSA_8MMA_AtomIJNSA_4SM904GMMA30MMA_64x64x32_F32E4M3E4M3_SS_TNILNSQ_7ScaleInE1ELSS_1EEEEEENSA_6LayoutINSB_IJSE_SE_SE_EEENSB_IJNSC_ILi0EEESX_SX_EEEEENSB_IJNSA_10UnderscoreES10_S10_EEEEENS7_6detail26Sm90ImplicitGemmTileTraitsINSA_20SM90_TMA_LOAD_IM2COLENSA_14ComposedLayoutINSA_7SwizzleILi2ELi4ELi3EEENSA_18smem_ptr_flag_bitsILi8EEENSV_INSB_IJNSB_IJNSC_ILi8EEENSC_ILi16EEEEEENSB_IJSJ_SE_EEENSB_IJSE_NSC_ILi18EEEEEEEEENSB_IJNSB_IJSJ_NSC_ILi512EEEEEENSB_IJSE_SX_EEENSB_IJSX_NSC_ILi8192EEEEEEEEEEEEEvEENS14_INSA_23SM90_TMA_LOAD_MULTICASTENS16_IS18_S1A_NSV_INSB_IJNSB_IJS1B_S1B_EEES1E_S1G_EEENSB_IJS1J_S1K_NSB_IJSX_NSC_ILi4096EEEEEEEEEEEEEvEEEENS_8epilogue10collective6detail29Sm90TmaWarpSpecializedAdapterINS22_15DefaultEpilogueISM_NSB_IJNSB_IJlllEEESE_SX_EEES27_NS21_6thread17LinearCombinationISM_Li1EffLNS28_9ScaleType4KindE0ELNS_15FloatRoundStyleE2ESM_EENS_4gemm15EpilogueDefaultEEEEEvvEEEEvNT_6ParamsE)
        /*0014*/ 	.word	0x00000000


	//----- nvinfo : EIATTR_MIN_STACK_SIZE
	.align		4
.L_14:
        /*0018*/ 	.byte	0x04, 0x12
        /*001a*/ 	.short	(.L_16 - .L_15)
	.align		4
.L_15:
        /*001c*/ 	.word	index@(_ZN7cutlass13device_kernelINS_4conv6kernel13ConvUniversalINS1_16ConvProblemShapeILNS1_8OperatorE0ELi2EEENS1_10collective14CollectiveConvINS1_46MainloopSm90TmaGmmaWarpSpecializedImplicitGemmILS5_0ELi18ELi2EN4cute5tupleIJNSA_1CILi2EEENSC_ILi1EEESE_EEENS1_36KernelImplicitTmaWarpSpecializedSm90ELi1EEENSB_IJNSC_ILi128EEENSC_ILi64EEENSB_IJSJ_EEEEEENS_12float_e4m3_tESM_NSA_8TiledMMAINSA_8MMA_AtomIJNSA_4SM904GMMA30MMA_64x64x32_F32E4M3E4M3_SS_TNILNSQ_7ScaleInE1ELSS_1EEEEEENSA_6LayoutINSB_IJSE_SE_SE_EEENSB_IJNSC_ILi0EEESX_SX_EEEEENSB_IJNSA_10UnderscoreES10_S10_EEEEENS7_6detail26Sm90ImplicitGemmTileTraitsINSA_20SM90_TMA_LOAD_IM2COLENSA_14ComposedLayoutINSA_7SwizzleILi2ELi4ELi3EEENSA_18smem_ptr_flag_bitsILi8EEENSV_INSB_IJNSB_IJNSC_ILi8EEENSC_ILi16EEEEEENSB_IJSJ_SE_EEENSB_IJSE_NSC_ILi18EEEEEEEEENSB_IJNSB_IJSJ_NSC_ILi512EEEEEENSB_IJSE_SX_EEENSB_IJSX_NSC_ILi8192EEEEEEEEEEEEEvEENS14_INSA_23SM90_TMA_LOAD_MULTICASTENS16_IS18_S1A_NSV_INSB_IJNSB_IJS1B_S1B_EEES1E_S1G_EEENSB_IJS1J_S1K_NSB_IJSX_NSC_ILi4096EEEEEEEEEEEEEvEEEENS_8epilogue10collective6detail29Sm90TmaWarpSpecializedAdapterINS22_15DefaultEpilogueISM_NSB_IJNSB_IJlllEEESE_SX_EEES27_NS21_6thread17LinearCombinationISM_Li1EffLNS28_9ScaleType4KindE0ELNS_15FloatRoundStyleE2ESM_EENS_4gemm15EpilogueDefaultEEEEEvvEEEEvNT_6ParamsE)
        /*0020*/ 	.word	0x00000000
.L_16:


//--------------------- .nv.compat                --------------------------
	.section	.nv.compat,"",@"SHT_CUDA_COMPAT_INFO"
	.align	4
        /*0000*/ 	.byte	0x02, 0x09, 0x01, 0x00, 0x02, 0x02, 0x04, 0x00, 0x02, 0x05, 0x05, 0x00, 0x03, 0x07, 0x01, 0x01
        /*0010*/ 	.byte	0x02, 0x03, 0x01, 0x00, 0x02, 0x06, 0x01, 0x00, 0x04, 0x0b, 0x08, 0x00, 0x00, 0x00, 0x00, 0x00
        /*0020*/ 	.byte	0x00, 0x00, 0x00, 0x00


//--------------------- .nv.info._ZN7cutlass13device_kernelINS_4conv6kernel13ConvUniversalINS1_16ConvProblemShapeILNS1_8OperatorE0ELi2EEENS1_10collective14CollectiveConvINS1_46MainloopSm90TmaGmmaWarpSpecializedImplicitGemmILS5_0ELi18ELi2EN4cute5tupleIJNSA_1CILi2EEENSC_ILi1EEESE_EEENS1_36KernelImplicitTmaWarpSpecializedSm90ELi1EEENSB_IJNSC_ILi128EEENSC_ILi64EEENSB_IJSJ_EEEEEENS_12float_e4m3_tESM_NSA_8TiledMMAINSA_8MMA_AtomIJNSA_4SM904GMMA30MMA_64x64x32_F32E4M3E4M3_SS_TNILNSQ_7ScaleInE1ELSS_1EEEEEENSA_6LayoutINSB_IJSE_SE_SE_EEENSB_IJNSC_ILi0EEESX_SX_EEEEENSB_IJNSA_10UnderscoreES10_S10_EEEEENS7_6detail26Sm90ImplicitGemmTileTraitsINSA_20SM90_TMA_LOAD_IM2COLENSA_14ComposedLayoutINSA_7SwizzleILi2ELi4ELi3EEENSA_18smem_ptr_flag_bitsILi8EEENSV_INSB_IJNSB_IJNSC_ILi8EEENSC_ILi16EEEEEENSB_IJSJ_SE_EEENSB_IJSE_NSC_ILi18EEEEEEEEENSB_IJNSB_IJSJ_NSC_ILi512EEEEEENSB_IJSE_SX_EEENSB_IJSX_NSC_ILi8192EEEEEEEEEEEEEvEENS14_INSA_23SM90_TMA_LOAD_MULTICASTENS16_IS18_S1A_NSV_INSB_IJNSB_IJS1B_S1B_EEES1E_S1G_EEENSB_IJS1J_S1K_NSB_IJSX_NSC_ILi4096EEEEEEEEEEEEEvEEEENS_8epilogue10collective6detail29Sm90TmaWarpSpecializedAdapterINS22_15DefaultEpilogueISM_NSB_IJNSB_IJlllEEESE_SX_EEES27_NS21_6thread17LinearCombinationISM_Li1EffLNS28_9ScaleType4KindE0ELNS_15FloatRoundStyleE2ESM_EENS_4gemm15EpilogueDefaultEEEEEvvEEEEvNT_6ParamsE --------------------------
	.section	.nv.info._ZN7cutlass13device_kernelINS_4conv6kernel13ConvUniversalINS1_16ConvProblemShapeILNS1_8OperatorE0ELi2EEENS1_10collective14CollectiveConvINS1_46MainloopSm90TmaGmmaWarpSpecializedImplicitGemmILS5_0ELi18ELi2EN4cute5tupleIJNSA_1CILi2EEENSC_ILi1EEESE_EEENS1_36KernelImplicitTmaWarpSpecializedSm90ELi1EEENSB_IJNSC_ILi128EEENSC_ILi64EEENSB_IJSJ_EEEEEENS_12float_e4m3_tESM_NSA_8TiledMMAINSA_8MMA_AtomIJNSA_4SM904GMMA30MMA_64x64x32_F32E4M3E4M3_SS_TNILNSQ_7ScaleInE1ELSS_1EEEEEENSA_6LayoutINSB_IJSE_SE_SE_EEENSB_IJNSC_ILi0EEESX_SX_EEEEENSB_IJNSA_10UnderscoreES10_S10_EEEEENS7_6detail26Sm90ImplicitGemmTileTraitsINSA_20SM90_TMA_LOAD_IM2COLENSA_14ComposedLayoutINSA_7SwizzleILi2ELi4ELi3EEENSA_18smem_ptr_flag_bitsILi8EEENSV_INSB_IJNSB_IJNSC_ILi8EEENSC_ILi16EEEEEENSB_IJSJ_SE_EEENSB_IJSE_NSC_ILi18EEEEEEEEENSB_IJNSB_IJSJ_NSC_ILi512EEEEEENSB_IJSE_SX_EEENSB_IJSX_NSC_ILi8192EEEEEEEEEEEEEvEENS14_INSA_23SM90_TMA_LOAD_MULTICASTENS16_IS18_S1A_NSV_INSB_IJNSB_IJS1B_S1B_EEES1E_S1G_EEENSB_IJS1J_S1K_NSB_IJSX_NSC_ILi4096EEEEEEEEEEEEEvEEEENS_8epilogue10collective6detail29Sm90TmaWarpSpecializedAdapterINS22_15DefaultEpilogueISM_NSB_IJNSB_IJlllEEESE_SX_EEES27_NS21_6thread17LinearCombinationISM_Li1EffLNS28_9ScaleType4KindE0ELNS_15FloatRoundStyleE2ESM_EENS_4gemm15EpilogueDefaultEEEEEvvEEEEvNT_6ParamsE,"",@"SHT_CUDA_INFO"
	.sectionflags	@""
	.align	4


	//----- nvinfo : EIATTR_CUDA_API_VERSION
	.align		4
        /*0000*/ 	.byte	0x04, 0x37
        /*0002*/ 	.short	(.L_18 - .L_17)
.L_17:
        /*0004*/ 	.word	0x00000082


	//----- nvinfo : EIATTR_KPARAM_INFO
	.align		4
.L_18:
        /*0008*/ 	.byte	0x04, 0x17
        /*000a*/ 	.short	(.L_20 - .L_19)
.L_19:
        /*000c*/ 	.word	0x00000000
        /*0010*/ 	.short	0x0000
        /*0012*/ 	.short	0x0070
        /*0014*/ 	.byte	0x00, 0xf0, 0x01, 0x0e


	//----- nvinfo : EIATTR_SPARSE_MMA_MASK
	.align		4
.L_20:
        /*0018*/ 	.byte	0x03, 0x50
        /*001a*/ 	.short	0x0000


	//----- nvinfo : EIATTR_MAXREG_COUNT
	.align		4
        /*001c*/ 	.byte	0x03, 0x1b
        /*001e*/ 	.short	0x00ff


	//----- nvinfo : EIATTR_NUM_BARRIERS
	.align		4
        /*0020*/ 	.byte	0x02, 0x4c
        /*0022*/ 	.byte	0x01
	.zero		1


	//----- nvinfo : EIATTR_MERCURY_ISA_VERSION
	.align		4
        /*0024*/ 	.byte	0x03, 0x5f
        /*0026*/ 	.short	0x0101


	//----- nvinfo : EIATTR_COOP_GROUP_MASK_REGIDS
	.align		4
        /*0028*/ 	.byte	0x04, 0x29
        /*002a*/ 	.short	(.L_22 - .L_21)


	//   ....[0]....
.L_21:
        /*002c*/ 	.word	0xffffffff


	//   ....[1]....
        /*0030*/ 	.word	0xffffffff


	//   ....[2]....
        /*0034*/ 	.word	0xffffffff


	//   ....[3]....
        /*0038*/ 	.word	0xffffffff


	//----- nvinfo : EIATTR_COOP_GROUP_INSTR_OFFSETS
	.align		4
.L_22:
        /*003c*/ 	.byte	0x04, 0x28
        /*003e*/ 	.short	(.L_24 - .L_23)


	//   ....[0]....
.L_23:
        /*0040*/ 	.word	0x00000070


	//   ....[1]....
        /*0044*/ 	.word	0x00000080


	//   ....[2]....
        /*0048*/ 	.word	0x00000140


	//   ....[3]....
        /*004c*/ 	.word	0x00000890


	//----- nvinfo : EIATTR_MBARRIER_INSTR_OFFSETS
	.align		4
.L_24:
        /*0050*/ 	.byte	0x04, 0x39
        /*0052*/ 	.short	(.L_26 - .L_25)


	//   ....[0]....
.L_25:
        /*0054*/ 	.word	0x00000310
        /*0058*/ 	.word	0x000000ff
        /*005c*/ 	.word	0x00036000
        /*0060*/ 	.short	0x0100
        /*0062*/ 	.byte	0x08
	.zero		1


	//   ....[1]....
        /*0064*/ 	.word	0x00000320
        /*0068*/ 	.word	0x000000ff
        /*006c*/ 	.word	0x00036090
        /*0070*/ 	.short	0x0100
        /*0072*/ 	.byte	0x08
	.zero		1


	//   ....[2]....
        /*0074*/ 	.word	0x00000330
        /*0078*/ 	.word	0x000000ff
        /*007c*/ 	.word	0x00036008
        /*0080*/ 	.short	0x0100
        /*0082*/ 	.byte	0x08
	.zero		1


	//   ....[3]....
        /*0084*/ 	.word	0x00000340
        /*0088*/ 	.word	0x000000ff
        /*008c*/ 	.word	0x00036098
        /*0090*/ 	.short	0x0100
        /*0092*/ 	.byte	0x08
	.zero		1


	//   ....[4]....
        /*0094*/ 	.word	0x00000350
        /*0098*/ 	.word	0x000000ff
        /*009c*/ 	.word	0x00036010
        /*00a0*/ 	.short	0x0100
        /*00a2*/ 	.byte	0x08
	.zero		1


	//   ....[5]....
        /*00a4*/ 	.word	0x00000360
        /*00a8*/ 	.word	0x000000ff
        /*00ac*/ 	.word	0x000360a0
        /*00b0*/ 	.short	0x0100
        /*00b2*/ 	.byte	0x08
	.zero		1


	//   ....[6]....
        /*00b4*/ 	.word	0x00000370
        /*00b8*/ 	.word	0x000000ff
        /*00bc*/ 	.word	0x00036018
        /*00c0*/ 	.short	0x0100
        /*00c2*/ 	.byte	0x08
	.zero		1


	//   ....[7]....
        /*00c4*/ 	.word	0x00000380
        /*00c8*/ 	.word	0x000000ff
        /*00cc*/ 	.word	0x000360a8
        /*00d0*/ 	.short	0x0100
        /*00d2*/ 	.byte	0x08
	.zero		1


	//   ....[8]....
        /*00d4*/ 	.word	0x00000390
        /*00d8*/ 	.word	0x000000ff
        /*00dc*/ 	.word	0x00036020
        /*00e0*/ 	.short	0x0100
        /*00e2*/ 	.byte	0x08
	.zero		1


	//   ....[9]....
        /*00e4*/ 	.word	0x000003a0
        /*00e8*/ 	.word	0x000000ff
        /*00ec*/ 	.word	0x000360b0
        /*00f0*/ 	.short	0x0100
        /*00f2*/ 	.byte	0x08
	.zero		1


	//   ....[10]....
        /*00f4*/ 	.word	0x000003b0
        /*00f8*/ 	.word	0x000000ff
        /*00fc*/ 	.word	0x00036028
        /*0100*/ 	.short	0x0100
        /*0102*/ 	.byte	0x08
	.zero		1


	//   ....[11]....
        /*0104*/ 	.word	0x000003c0
        /*0108*/ 	.word	0x000000ff
        /*010c*/ 	.word	0x000360b8
        /*0110*/ 	.short	0x0100
        /*0112*/ 	.byte	0x08
	.zero		1


	//   ....[12]....
        /*0114*/ 	.word	0x000003d0
        /*0118*/ 	.word	0x000000ff
        /*011c*/ 	.word	0x00036030
        /*0120*/ 	.short	0x0100
        /*0122*/ 	.byte	0x08
	.zero		1


	//   ....[13]....
        /*0124*/ 	.word	0x000003e0
        /*0128*/ 	.word	0x000000ff
        /*012c*/ 	.word	0x000360c0
        /*0130*/ 	.short	0x0100
        /*0132*/ 	.byte	0x08
	.zero		1


	//   ....[14]....
        /*0134*/ 	.word	0x000003f0
        /*0138*/ 	.word	0x000000ff
        /*013c*/ 	.word	0x00036038
        /*0140*/ 	.short	0x0100
        /*0142*/ 	.byte	0x08
	.zero		1


	//   ....[15]....
        /*0144*/ 	.word	0x00000400
        /*0148*/ 	.word	0x000000ff
        /*014c*/ 	.word	0x000360c8
        /*0150*/ 	.short	0x0100
        /*0152*/ 	.byte	0x08
	.zero		1


	//   ....[16]....
        /*0154*/ 	.word	0x00000410
        /*0158*/ 	.word	0x000000ff
        /*015c*/ 	.word	0x00036040
        /*0160*/ 	.short	0x0100
        /*0162*/ 	.byte	0x08
	.zero		1


	//   ....[17]....
        /*0164*/ 	.word	0x00000420
        /*0168*/ 	.word	0x000000ff
        /*016c*/ 	.word	0x000360d0
        /*0170*/ 	.short	0x0100
        /*0172*/ 	.byte	0x08
	.zero		1


	//   ....[18]....
        /*0174*/ 	.word	0x00000430
        /*0178*/ 	.word	0x000000ff
        /*017c*/ 	.word	0x00036048
        /*0180*/ 	.short	0x0100
        /*0182*/ 	.byte	0x08
	.zero		1


	//   ....[19]....
        /*0184*/ 	.word	0x00000440
        /*0188*/ 	.word	0x000000ff
        /*018c*/ 	.word	0x000360d8
        /*0190*/ 	.short	0x0100
        /*0192*/ 	.byte	0x08
	.zero		1


	//   ....[20]....
        /*0194*/ 	.word	0x00000450
        /*0198*/ 	.word	0x000000ff
        /*019c*/ 	.word	0x00036050
        /*01a0*/ 	.short	0x0100
        /*01a2*/ 	.byte	0x08
	.zero		1


	//   ....[21]....
        /*01a4*/ 	.word	0x00000460
        /*01a8*/ 	.word	0x000000ff
        /*01ac*/ 	.word	0x000360e0
        /*01b0*/ 	.short	0x0100
        /*01b2*/ 	.byte	0x08
	.zero		1


	//   ....[22]....
        /*01b4*/ 	.word	0x00000470
        /*01b8*/ 	.word	0x000000ff
        /*01bc*/ 	.word	0x00036058
        /*01c0*/ 	.short	0x0100
        /*01c2*/ 	.byte	0x08
	.zero		1


	//   ....[23]....
        /*01c4*/ 	.word	0x00000480
        /*01c8*/ 	.word	0x000000ff
        /*01cc*/ 	.word	0x000360e8
        /*01d0*/ 	.short	0x0100
        /*01d2*/ 	.byte	0x08
	.zero		1


	//   ....[24]....
        /*01d4*/ 	.word	0x00000490
        /*01d8*/ 	.word	0x000000ff
        /*01dc*/ 	.word	0x00036060
        /*01e0*/ 	.short	0x0100
        /*01e2*/ 	.byte	0x08
	.zero		1


	//   ....[25]....
        /*01e4*/ 	.word	0x000004a0
        /*01e8*/ 	.word	0x000000ff
        /*01ec*/ 	.word	0x000360f0
        /*01f0*/ 	.short	0x0100
        /*01f2*/ 	.byte	0x08
	.zero		1


	//   ....[26]....
        /*01f4*/ 	.word	0x000004b0
        /*01f8*/ 	.word	0x000000ff
        /*01fc*/ 	.word	0x00036068
        /*0200*/ 	.short	0x0100
        /*0202*/ 	.byte	0x08
	.zero		1


	//   ....[27]....
        /*0204*/ 	.word	0x000004c0
        /*0208*/ 	.word	0x000000ff
        /*020c*/ 	.word	0x000360f8
        /*0210*/ 	.short	0x0100
        /*0212*/ 	.byte	0x08
	.zero		1


	//   ....[28]....
        /*0214*/ 	.word	0x000004d0
        /*0218*/ 	.word	0x000000ff
        /*021c*/ 	.word	0x00036070
        /*0220*/ 	.short	0x0100
        /*0222*/ 	.byte	0x08
	.zero		1


	//   ....[29]....
        /*0224*/ 	.word	0x000004e0
        /*0228*/ 	.word	0x000000ff
        /*022c*/ 	.word	0x00036100
        /*0230*/ 	.short	0x0100
        /*0232*/ 	.byte	0x08
	.zero		1


	//   ....[30]....
        /*0234*/ 	.word	0x000004f0
        /*0238*/ 	.word	0x000000ff
        /*023c*/ 	.word	0x00036078
        /*0240*/ 	.short	0x0100
        /*0242*/ 	.byte	0x08
	.zero		1


	//   ....[31]....
        /*0244*/ 	.word	0x00000500
        /*0248*/ 	.word	0x000000ff
        /*024c*/ 	.word	0x00036108
        /*0250*/ 	.short	0x0100
        /*0252*/ 	.byte	0x08
	.zero		1


	//   ....[32]....
        /*0254*/ 	.word	0x00000510
        /*0258*/ 	.word	0x000000ff
        /*025c*/ 	.word	0x00036080
        /*0260*/ 	.short	0x0100
        /*0262*/ 	.byte	0x08
	.zero		1


	//   ....[33]....
        /*0264*/ 	.word	0x00000520
        /*0268*/ 	.word	0x000000ff
        /*026c*/ 	.word	0x00036110
        /*0270*/ 	.short	0x0100
        /*0272*/ 	.byte	0x08
	.zero		1


	//   ....[34]....
        /*0274*/ 	.word	0x00000530
        /*0278*/ 	.word	0x000000ff
        /*027c*/ 	.word	0x00036088
        /*0280*/ 	.short	0x0100
        /*0282*/ 	.byte	0x08
	.zero		1


	//   ....[35]....
        /*0284*/ 	.word	0x00000540
        /*0288*/ 	.word	0x000000ff
        /*028c*/ 	.word	0x00036118
        /*0290*/ 	.short	0x0100
        /*0292*/ 	.byte	0x08
	.zero		1


	//   ....[36]....
        /*0294*/ 	.word	0x00000ee0
        /*0298*/ 	.word	0x00000008
        /*029c*/ 	.word	0x00036000
        /*02a0*/ 	.short	0x010a
        /*02a2*/ 	.byte	0x3f
	.zero		1


	//   ....[37]....
        /*02a4*/ 	.word	0x00001260
        /*02a8*/ 	.word	0x0000000a
        /*02ac*/ 	.word	0x00036000
        /*02b0*/ 	.short	0x010a
        /*02b2*/ 	.byte	0x3f
	.zero		1


	//   ....[38]....
        /*02b4*/ 	.word	0x00001460
        /*02b8*/ 	.word	0x00000009
        /*02bc*/ 	.word	0x00000000
        /*02c0*/ 	.short	0x0101
        /*02c2*/ 	.byte	0x3f
	.zero		1


	//   ....[39]....
        /*02c4*/ 	.word	0x00001690
        /*02c8*/ 	.word	0x00000003
        /*02cc*/ 	.word	0x00000000
        /*02d0*/ 	.short	0x0101
        /*02d2*/ 	.byte	0x3f
	.zero		1


	//   ....[40]....
        /*02d4*/ 	.word	0x00006230
        /*02d8*/ 	.word	0x0000000e
        /*02dc*/ 	.word	0x00036090
        /*02e0*/ 	.short	0x010a
        /*02e2*/ 	.byte	0x3f
	.zero		1


	//   ....[41]....
        /*02e4*/ 	.word	0x000068f0
        /*02e8*/ 	.word	0x00000002
        /*02ec*/ 	.word	0x00000000
        /*02f0*/ 	.short	0x010a
        /*02f2*/ 	.byte	0x3f
	.zero		1


	//   ....[42]....
        /*02f4*/ 	.word	0x000069a0
        /*02f8*/ 	.word	0x00000002
        /*02fc*/ 	.word	0x00000000
        /*0300*/ 	.short	0x010a
        /*0302*/ 	.byte	0x3f
	.zero		1


	//   ....[43]....
        /*0304*/ 	.word	0x00006a50
        /*0308*/ 	.word	0x00000002
        /*030c*/ 	.word	0x00000000
        /*0310*/ 	.short	0x010a
        /*0312*/ 	.byte	0x3f
	.zero		1


	//   ....[44]....
        /*0314*/ 	.word	0x00006b00
        /*0318*/ 	.word	0x00000002
        /*031c*/ 	.word	0x00000000
        /*0320*/ 	.short	0x010a
        /*0322*/ 	.byte	0x3f
	.zero		1


	//   ....[45]....
        /*0324*/ 	.word	0x00006bb0
        /*0328*/ 	.word	0x00000002
        /*032c*/ 	.word	0x00000000
        /*0330*/ 	.short	0x010a
        /*0332*/ 	.byte	0x3f
	.zero		1


	//   ....[46]....
        /*0334*/ 	.word	0x00006c60
        /*0338*/ 	.word	0x00000002
        /*033c*/ 	.word	0x00000000
        /*0340*/ 	.short	0x010a
        /*0342*/ 	.byte	0x3f
	.zero		1


	//   ....[47]....
        /*0344*/ 	.word	0x00006d10
        /*0348*/ 	.word	0x00000002
        /*034c*/ 	.word	0x00000000
        /*0350*/ 	.short	0x010a
        /*0352*/ 	.byte	0x3f
	.zero		1


	//   ....[48]....
        /*0354*/ 	.word	0x00006dc0
        /*0358*/ 	.word	0x00000002
        /*035c*/ 	.word	0x00000000
        /*0360*/ 	.short	0x010a
        /*0362*/ 	.byte	0x3f
	.zero		1


	//   ....[49]....
        /*0364*/ 	.word	0x00006e70
        /*0368*/ 	.word	0x00000002
        /*036c*/ 	.word	0x00000000
        /*0370*/ 	.short	0x010a
        /*0372*/ 	.byte	0x3f
	.zero		1


	//   ....[50]....
        /*0374*/ 	.word	0x00006f20
        /*0378*/ 	.word	0x00000002
        /*037c*/ 	.word	0x00000000
        /*0380*/ 	.short	0x010a
        /*0382*/ 	.byte	0x3f
	.zero		1


	//   ....[51]....
        /*0384*/ 	.word	0x00006fd0
        /*0388*/ 	.word	0x00000002
        /*038c*/ 	.word	0x00000000
        /*0390*/ 	.short	0x010a
        /*0392*/ 	.byte	0x3f
	.zero		1


	//   ....[52]....
        /*0394*/ 	.word	0x00007080
        /*0398*/ 	.word	0x00000002
        /*039c*/ 	.word	0x00000000
        /*03a0*/ 	.short	0x010a
        /*03a2*/ 	.byte	0x3f
	.zero		1


	//   ....[53]....
        /*03a4*/ 	.word	0x00007130
        /*03a8*/ 	.word	0x00000002
        /*03ac*/ 	.word	0x00000000
        /*03b0*/ 	.short	0x010a
        /*03b2*/ 	.byte	0x3f
	.zero		1


	//   ....[54]....
        /*03b4*/ 	.word	0x000071e0
        /*03b8*/ 	.word	0x00000002
        /*03bc*/ 	.word	0x00000000
        /*03c0*/ 	.short	0x010a
        /*03c2*/ 	.byte	0x3f
	.zero		1


	//   ....[55]....
        /*03c4*/ 	.word	0x00007290
        /*03c8*/ 	.word	0x00000002
        /*03cc*/ 	.word	0x00000000
        /*03d0*/ 	.short	0x010a
        /*03d2*/ 	.byte	0x3f
	.zero		1


	//   ....[56]....
        /*03d4*/ 	.word	0x00007340
        /*03d8*/ 	.word	0x00000002
        /*03dc*/ 	.word	0x00000000
        /*03e0*/ 	.short	0x010a
        /*03e2*/ 	.byte	0x3f
	.zero		1


	//   ....[57]....
        /*03e4*/ 	.word	0x000073f0
        /*03e8*/ 	.word	0x00000002
        /*03ec*/ 	.word	0x00000000
        /*03f0*/ 	.short	0x010a
        /*03f2*/ 	.byte	0x3f
	.zero		1


	//   ....[58]....
        /*03f4*/ 	.word	0x000074a0
        /*03f8*/ 	.word	0x00000005
        /*03fc*/ 	.word	0x00000000
        /*0400*/ 	.short	0x010a
        /*0402*/ 	.byte	0x3f
	.zero		1


	//----- nvinfo : EIATTR_NUM_MBARRIERS
	.align		4
.L_26:
        /*0404*/ 	.byte	0x03, 0x38
        /*0406*/ 	.short	0x0024


	//----- nvinfo : EIATTR_EXIT_INSTR_OFFSETS
	.align		4
        /*0408*/ 	.byte	0x04, 0x1c
        /*040a*/ 	.short	(.L_28 - .L_27)


	//   ....[0]....
.L_27:
        /*040c*/ 	.word	0x00000c10


	//   ....[1]....
        /*0410*/ 	.word	0x000017e0


	//   ....[2]....
        /*0414*/ 	.word	0x00004fa0


	//   ....[3]....
        /*0418*/ 	.word	0x00004fc0


	//   ....[4]....
        /*041c*/ 	.word	0x00006000


	//   ....[5]....
        /*0420*/ 	.word	0x00006020


	//   ....[6]....
        /*0424*/ 	.word	0x00006040


	//   ....[7]....
        /*0428*/ 	.word	0x000067e0


	//   ....[8]....
        /*042c*/ 	.word	0x000074d0


	//----- nvinfo : EIATTR_MAX_THREADS
	.align		4
.L_28:
        /*0430*/ 	.byte	0x04, 0x05
        /*0432*/ 	.short	(.L_30 - .L_29)
.L_29:
        /*0434*/ 	.word	0x00000100
        /*0438*/ 	.word	0x00000001
        /*043c*/ 	.word	0x00000001


	//----- nvinfo : EIATTR_CRS_STACK_SIZE
	.align		4
.L_30:
        /*0440*/ 	.byte	0x04, 0x1e
        /*0442*/ 	.short	(.L_32 - .L_31)
.L_31:
        /*0444*/ 	.word	0x00000000


	//----- nvinfo : EIATTR_CBANK_PARAM_SIZE
	.align		4
.L_32:
        /*0448*/ 	.byte	0x03, 0x19
        /*044a*/ 	.short	0x03f0


	//----- nvinfo : EIATTR_PARAM_CBANK
	.align		4
        /*044c*/ 	.byte	0x04, 0x0a
        /*044e*/ 	.short	(.L_34 - .L_33)
	.align		4
.L_33:
        /*0450*/ 	.word	index@(.nv.constant0._ZN7cutlass13device_kernelINS_4conv6kernel13ConvUniversalINS1_16ConvProblemShapeILNS1_8OperatorE0ELi2EEENS1_10collective14CollectiveConvINS1_46MainloopSm90TmaGmmaWarpSpecializedImplicitGemmILS5_0ELi18ELi2EN4cute5tupleIJNSA_1CILi2EEENSC_ILi1EEESE_EEENS1_36KernelImplicitTmaWarpSpecializedSm90ELi1EEENSB_IJNSC_ILi128EEENSC_ILi64EEENSB_IJSJ_EEEEEENS_12float_e4m3_tESM_NSA_8TiledMMAINSA_8MMA_AtomIJNSA_4SM904GMMA30MMA_64x64x32_F32E4M3E4M3_SS_TNILNSQ_7ScaleInE1ELSS_1EEEEEENSA_6LayoutINSB_IJSE_SE_SE_EEENSB_IJNSC_ILi0EEESX_SX_EEEEENSB_IJNSA_10UnderscoreES10_S10_EEEEENS7_6detail26Sm90ImplicitGemmTileTraitsINSA_20SM90_TMA_LOAD_IM2COLENSA_14ComposedLayoutINSA_7SwizzleILi2ELi4ELi3EEENSA_18smem_ptr_flag_bitsILi8EEENSV_INSB_IJNSB_IJNSC_ILi8EEENSC_ILi16EEEEEENSB_IJSJ_SE_EEENSB_IJSE_NSC_ILi18EEEEEEEEENSB_IJNSB_IJSJ_NSC_ILi512EEEEEENSB_IJSE_SX_EEENSB_IJSX_NSC_ILi8192EEEEEEEEEEEEEvEENS14_INSA_23SM90_TMA_LOAD_MULTICASTENS16_IS18_S1A_NSV_INSB_IJNSB_IJS1B_S1B_EEES1E_S1G_EEENSB_IJS1J_S1K_NSB_IJSX_NSC_ILi4096EEEEEEEEEEEEEvEEEENS_8epilogue10collective6detail29Sm90TmaWarpSpecializedAdapterINS22_15DefaultEpilogueISM_NSB_IJNSB_IJlllEEESE_SX_EEES27_NS21_6thread17LinearCombinationISM_Li1EffLNS28_9ScaleType4KindE0ELNS_15FloatRoundStyleE2ESM_EENS_4gemm15EpilogueDefaultEEEEEvvEEEEvNT_6ParamsE)
        /*0454*/ 	.short	0x0210
        /*0456*/ 	.short	0x03f0


	//----- nvinfo : EIATTR_SW_WAR
	.align		4
.L_34:
        /*0458*/ 	.byte	0x04, 0x36
        /*045a*/ 	.short	(.L_36 - .L_35)
.L_35:
        /*045c*/ 	.word	0x00000008
.L_36:


//--------------------- .nv.callgraph             --------------------------
	.section	.nv.callgraph,"",@"SHT_CUDA_CALLGRAPH"
	.align	4
	.sectionentsize	8
	.align		4
        /*0000*/ 	.word	0x00000000
	.align		4
        /*0004*/ 	.word	0xffffffff
	.align		4
        /*0008*/ 	.word	0x00000000
	.align		4
        /*000c*/ 	.word	0xfffffffe
	.align		4
        /*0010*/ 	.word	0x00000000
	.align		4
        /*0014*/ 	.word	0xfffffffd
	.align		4
        /*0018*/ 	.word	0x00000000
	.align		4
        /*001c*/ 	.word	0xfffffffc


//--------------------- .nv.constant4             --------------------------
	.section	.nv.constant4,"a",@progbits
	.align	8
	.align		8
.nv.constant4:
        /*0000*/ 	.dword	_ZN39_INTERNAL_dc5c0de0_4_k_cu_c53e8979_27764cuda3std3__45__cpo5beginE
	.align		8
        /*0008*/ 	.dword	_ZN39_INTERNAL_dc5c0de0_4_k_cu_c53e8979_27764cuda3std3__45__cpo3endE
	.align		8
        /*0010*/ 	.dword	_ZN39_INTERNAL_dc5c0de0_4_k_cu_c53e8979_27764cuda3std3__45__cpo6cbeginE
	.align		8
        /*0018*/ 	.dword	_ZN39_INTERNAL_dc5c0de0_4_k_cu_c53e8979_27764cuda3std3__45__cpo4cendE
	.align		8
        /*0020*/ 	.dword	_ZN39_INTERNAL_dc5c0de0_4_k_cu_c53e8979_27764cuda3std3__441_GLOBAL__N__dc5c0de0_4_k_cu_c53e8979_27766ignoreE
	.align		8
        /*0028*/ 	.dword	_ZN39_INTERNAL_dc5c0de0_4_k_cu_c53e8979_27764cuda3std3__419piecewise_constructE
	.align		8
        /*0030*/ 	.dword	_ZN39_INTERNAL_dc5c0de0_4_k_cu_c53e8979_27764cuda3std3__48in_placeE
	.align		8
        /*0038*/ 	.dword	_ZN39_INTERNAL_dc5c0de0_4_k_cu_c53e8979_27764cuda3std6ranges3__45__cpo4swapE
	.align		8
        /*0040*/ 	.dword	_ZN39_INTERNAL_dc5c0de0_4_k_cu_c53e8979_27764cuda3std6ranges3__45__cpo9iter_moveE
	.align		8
        /*0048*/ 	.dword	_ZN39_INTERNAL_dc5c0de0_4_k_cu_c53e8979_27764cute7productE
	.align		8
        /*0050*/ 	.dword	_ZN39_INTERNAL_dc5c0de0_4_k_cu_c53e8979_27764cute1_E


//--------------------- .text._ZN7cutlass13device_kernelINS_4conv6kernel13ConvUniversalINS1_16ConvProblemShapeILNS1_8OperatorE0ELi2EEENS1_10collective14CollectiveConvINS1_46MainloopSm90TmaGmmaWarpSpecializedImplicitGemmILS5_0ELi18ELi2EN4cute5tupleIJNSA_1CILi2EEENSC_ILi1EEESE_EEENS1_36KernelImplicitTmaWarpSpecializedSm90ELi1EEENSB_IJNSC_ILi128EEENSC_ILi64EEENSB_IJSJ_EEEEEENS_12float_e4m3_tESM_NSA_8TiledMMAINSA_8MMA_AtomIJNSA_4SM904GMMA30MMA_64x64x32_F32E4M3E4M3_SS_TNILNSQ_7ScaleInE1ELSS_1EEEEEENSA_6LayoutINSB_IJSE_SE_SE_EEENSB_IJNSC_ILi0EEESX_SX_EEEEENSB_IJNSA_10UnderscoreES10_S10_EEEEENS7_6detail26Sm90ImplicitGemmTileTraitsINSA_20SM90_TMA_LOAD_IM2COLENSA_14ComposedLayoutINSA_7SwizzleILi2ELi4ELi3EEENSA_18smem_ptr_flag_bitsILi8EEENSV_INSB_IJNSB_IJNSC_ILi8EEENSC_ILi16EEEEEENSB_IJSJ_SE_EEENSB_IJSE_NSC_ILi18EEEEEEEEENSB_IJNSB_IJSJ_NSC_ILi512EEEEEENSB_IJSE_SX_EEENSB_IJSX_NSC_ILi8192EEEEEEEEEEEEEvEENS14_INSA_23SM90_TMA_LOAD_MULTICASTENS16_IS18_S1A_NSV_INSB_IJNSB_IJS1B_S1B_EEES1E_S1G_EEENSB_IJS1J_S1K_NSB_IJSX_NSC_ILi4096EEEEEEEEEEEEEvEEEENS_8epilogue10collective6detail29Sm90TmaWarpSpecializedAdapterINS22_15DefaultEpilogueISM_NSB_IJNSB_IJlllEEESE_SX_EEES27_NS21_6thread17LinearCombinationISM_Li1EffLNS28_9ScaleType4KindE0ELNS_15FloatRoundStyleE2ESM_EENS_4gemm15EpilogueDefaultEEEEEvvEEEEvNT_6ParamsE --------------------------
	.section	.text._ZN7cutlass13device_kernelINS_4conv6kernel13ConvUniversalINS1_16ConvProblemShapeILNS1_8OperatorE0ELi2EEENS1_10collective14CollectiveConvINS1_46MainloopSm90TmaGmmaWarpSpecializedImplicitGemmILS5_0ELi18ELi2EN4cute5tupleIJNSA_1CILi2EEENSC_ILi1EEESE_EEENS1_36KernelImplicitTmaWarpSpecializedSm90ELi1EEENSB_IJNSC_ILi128EEENSC_ILi64EEENSB_IJSJ_EEEEEENS_12float_e4m3_tESM_NSA_8TiledMMAINSA_8MMA_AtomIJNSA_4SM904GMMA30MMA_64x64x32_F32E4M3E4M3_SS_TNILNSQ_7ScaleInE1ELSS_1EEEEEENSA_6LayoutINSB_IJSE_SE_SE_EEENSB_IJNSC_ILi0EEESX_SX_EEEEENSB_IJNSA_10UnderscoreES10_S10_EEEEENS7_6detail26Sm90ImplicitGemmTileTraitsINSA_20SM90_TMA_LOAD_IM2COLENSA_14ComposedLayoutINSA_7SwizzleILi2ELi4ELi3EEENSA_18smem_ptr_flag_bitsILi8EEENSV_INSB_IJNSB_IJNSC_ILi8EEENSC_ILi16EEEEEENSB_IJSJ_SE_EEENSB_IJSE_NSC_ILi18EEEEEEEEENSB_IJNSB_IJSJ_NSC_ILi512EEEEEENSB_IJSE_SX_EEENSB_IJSX_NSC_ILi8192EEEEEEEEEEEEEvEENS14_INSA_23SM90_TMA_LOAD_MULTICASTENS16_IS18_S1A_NSV_INSB_IJNSB_IJS1B_S1B_EEES1E_S1G_EEENSB_IJS1J_S1K_NSB_IJSX_NSC_ILi4096EEEEEEEEEEEEEvEEEENS_8epilogue10collective6detail29Sm90TmaWarpSpecializedAdapterINS22_15DefaultEpilogueISM_NSB_IJNSB_IJlllEEESE_SX_EEES27_NS21_6thread17LinearCombinationISM_Li1EffLNS28_9ScaleType4KindE0ELNS_15FloatRoundStyleE2ESM_EENS_4gemm15EpilogueDefaultEEEEEvvEEEEvNT_6ParamsE,"ax",@progbits
	.align	128
.text._ZN7cutlass13device_kernelINS_4conv6kernel13ConvUniversalINS1_16ConvProblemShapeILNS1_8OperatorE0ELi2EEENS1_10collective14CollectiveConvINS1_46MainloopSm90TmaGmmaWarpSpecializedImplicitGemmILS5_0ELi18ELi2EN4cute5tupleIJNSA_1CILi2EEENSC_ILi1EEESE_EEENS1_36KernelImplicitTmaWarpSpecializedSm90ELi1EEENSB_IJNSC_ILi128EEENSC_ILi64EEENSB_IJSJ_EEEEEENS_12float_e4m3_tESM_NSA_8TiledMMAINSA_8MMA_AtomIJNSA_4SM904GMMA30MMA_64x64x32_F32E4M3E4M3_SS_TNILNSQ_7ScaleInE1ELSS_1EEEEEENSA_6LayoutINSB_IJSE_SE_SE_EEENSB_IJNSC_ILi0EEESX_SX_EEEEENSB_IJNSA_10UnderscoreES10_S10_EEEEENS7_6detail26Sm90ImplicitGemmTileTraitsINSA_20SM90_TMA_LOAD_IM2COLENSA_14ComposedLayoutINSA_7SwizzleILi2ELi4ELi3EEENSA_18smem_ptr_flag_bitsILi8EEENSV_INSB_IJNSB_IJNSC_ILi8EEENSC_ILi16EEEEEENSB_IJSJ_SE_EEENSB_IJSE_NSC_ILi18EEEEEEEEENSB_IJNSB_IJSJ_NSC_ILi512EEEEEENSB_IJSE_SX_EEENSB_IJSX_NSC_ILi8192EEEEEEEEEEEEEvEENS14_INSA_23SM90_TMA_LOAD_MULTICASTENS16_IS18_S1A_NSV_INSB_IJNSB_IJS1B_S1B_EEES1E_S1G_EEENSB_IJS1J_S1K_NSB_IJSX_NSC_ILi4096EEEEEEEEEEEEEvEEEENS_8epilogue10collective6detail29Sm90TmaWarpSpecializedAdapterINS22_15DefaultEpilogueISM_NSB_IJNSB_IJlllEEESE_SX_EEES27_NS21_6thread17LinearCombinationISM_Li1EffLNS28_9ScaleType4KindE0ELNS_15FloatRoundStyleE2ESM_EENS_4gemm15EpilogueDefaultEEEEEvvEEEEvNT_6ParamsE:
        .type           _ZN7cutlass13device_kernelINS_4conv6kernel13ConvUniversalINS1_16ConvProblemShapeILNS1_8OperatorE0ELi2EEENS1_10collective14CollectiveConvINS1_46MainloopSm90TmaGmmaWarpSpecializedImplicitGemmILS5_0ELi18ELi2EN4cute5tupleIJNSA_1CILi2EEENSC_ILi1EEESE_EEENS1_36KernelImplicitTmaWarpSpecializedSm90ELi1EEENSB_IJNSC_ILi128EEENSC_ILi64EEENSB_IJSJ_EEEEEENS_12float_e4m3_tESM_NSA_8TiledMMAINSA_8MMA_AtomIJNSA_4SM904GMMA30MMA_64x64x32_F32E4M3E4M3_SS_TNILNSQ_7ScaleInE1ELSS_1EEEEEENSA_6LayoutINSB_IJSE_SE_SE_EEENSB_IJNSC_ILi0EEESX_SX_EEEEENSB_IJNSA_10UnderscoreES10_S10_EEEEENS7_6detail26Sm90ImplicitGemmTileTraitsINSA_20SM90_TMA_LOAD_IM2COLENSA_14ComposedLayoutINSA_7SwizzleILi2ELi4ELi3EEENSA_18smem_ptr_flag_bitsILi8EEENSV_INSB_IJNSB_IJNSC_ILi8EEENSC_ILi16EEEEEENSB_IJSJ_SE_EEENSB_IJSE_NSC_ILi18EEEEEEEEENSB_IJNSB_IJSJ_NSC_ILi512EEEEEENSB_IJSE_SX_EEENSB_IJSX_NSC_ILi8192EEEEEEEEEEEEEvEENS14_INSA_23SM90_TMA_LOAD_MULTICASTENS16_IS18_S1A_NSV_INSB_IJNSB_IJS1B_S1B_EEES1E_S1G_EEENSB_IJS1J_S1K_NSB_IJSX_NSC_ILi4096EEEEEEEEEEEEEvEEEENS_8epilogue10collective6detail29Sm90TmaWarpSpecializedAdapterINS22_15DefaultEpilogueISM_NSB_IJNSB_IJlllEEESE_SX_EEES27_NS21_6thread17LinearCombinationISM_Li1EffLNS28_9ScaleType4KindE0ELNS_15FloatRoundStyleE2ESM_EENS_4gemm15EpilogueDefaultEEEEEvvEEEEvNT_6ParamsE,@function
        .size           _ZN7cutlass13device_kernelINS_4conv6kernel13ConvUniversalINS1_16ConvProblemShapeILNS1_8OperatorE0ELi2EEENS1_10collective14CollectiveConvINS1_46MainloopSm90TmaGmmaWarpSpecializedImplicitGemmILS5_0ELi18ELi2EN4cute5tupleIJNSA_1CILi2EEENSC_ILi1EEESE_EEENS1_36KernelImplicitTmaWarpSpecializedSm90ELi1EEENSB_IJNSC_ILi128EEENSC_ILi64EEENSB_IJSJ_EEEEEENS_12float_e4m3_tESM_NSA_8TiledMMAINSA_8MMA_AtomIJNSA_4SM904GMMA30MMA_64x64x32_F32E4M3E4M3_SS_TNILNSQ_7ScaleInE1ELSS_1EEEEEENSA_6LayoutINSB_IJSE_SE_SE_EEENSB_IJNSC_ILi0EEESX_SX_EEEEENSB_IJNSA_10UnderscoreES10_S10_EEEEENS7_6detail26Sm90ImplicitGemmTileTraitsINSA_20SM90_TMA_LOAD_IM2COLENSA_14ComposedLayoutINSA_7SwizzleILi2ELi4ELi3EEENSA_18smem_ptr_flag_bitsILi8EEENSV_INSB_IJNSB_IJNSC_ILi8EEENSC_ILi16EEEEEENSB_IJSJ_SE_EEENSB_IJSE_NSC_ILi18EEEEEEEEENSB_IJNSB_IJSJ_NSC_ILi512EEEEEENSB_IJSE_SX_EEENSB_IJSX_NSC_ILi8192EEEEEEEEEEEEEvEENS14_INSA_23SM90_TMA_LOAD_MULTICASTENS16_IS18_S1A_NSV_INSB_IJNSB_IJS1B_S1B_EEES1E_S1G_EEENSB_IJS1J_S1K_NSB_IJSX_NSC_ILi4096EEEEEEEEEEEEEvEEEENS_8epilogue10collective6detail29Sm90TmaWarpSpecializedAdapterINS22_15DefaultEpilogueISM_NSB_IJNSB_IJlllEEESE_SX_EEES27_NS21_6thread17LinearCombinationISM_Li1EffLNS28_9ScaleType4KindE0ELNS_15FloatRoundStyleE2ESM_EENS_4gemm15EpilogueDefaultEEEEEvvEEEEvNT_6ParamsE,(.L_x_182 - _ZN7cutlass13device_kernelINS_4conv6kernel13ConvUniversalINS1_16ConvProblemShapeILNS1_8OperatorE0ELi2EEENS1_10collective14CollectiveConvINS1_46MainloopSm90TmaGmmaWarpSpecializedImplicitGemmILS5_0ELi18ELi2EN4cute5tupleIJNSA_1CILi2EEENSC_ILi1EEESE_EEENS1_36KernelImplicitTmaWarpSpecializedSm90ELi1EEENSB_IJNSC_ILi128EEENSC_ILi64EEENSB_IJSJ_EEEEEENS_12float_e4m3_tESM_NSA_8TiledMMAINSA_8MMA_AtomIJNSA_4SM904GMMA30MMA_64x64x32_F32E4M3E4M3_SS_TNILNSQ_7ScaleInE1ELSS_1EEEEEENSA_6LayoutINSB_IJSE_SE_SE_EEENSB_IJNSC_ILi0EEESX_SX_EEEEENSB_IJNSA_10UnderscoreES10_S10_EEEEENS7_6detail26Sm90ImplicitGemmTileTraitsINSA_20SM90_TMA_LOAD_IM2COLENSA_14ComposedLayoutINSA_7SwizzleILi2ELi4ELi3EEENSA_18smem_ptr_flag_bitsILi8EEENSV_INSB_IJNSB_IJNSC_ILi8EEENSC_ILi16EEEEEENSB_IJSJ_SE_EEENSB_IJSE_NSC_ILi18EEEEEEEEENSB_IJNSB_IJSJ_NSC_ILi512EEEEEENSB_IJSE_SX_EEENSB_IJSX_NSC_ILi8192EEEEEEEEEEEEEvEENS14_INSA_23SM90_TMA_LOAD_MULTICASTENS16_IS18_S1A_NSV_INSB_IJNSB_IJS1B_S1B_EEES1E_S1G_EEENSB_IJS1J_S1K_NSB_IJSX_NSC_ILi4096EEEEEEEEEEEEEvEEEENS_8epilogue10collective6detail29Sm90TmaWarpSpecializedAdapterINS22_15DefaultEpilogueISM_NSB_IJNSB_IJlllEEESE_SX_EEES27_NS21_6thread17LinearCombinationISM_Li1EffLNS28_9ScaleType4KindE0ELNS_15FloatRoundStyleE2ESM_EENS_4gemm15EpilogueDefaultEEEEEvvEEEEvNT_6ParamsE)
        .other          _ZN7cutlass13device_kernelINS_4conv6kernel13ConvUniversalINS1_16ConvProblemShapeILNS1_8OperatorE0ELi2EEENS1_10collective14CollectiveConvINS1_46MainloopSm90TmaGmmaWarpSpecializedImplicitGemmILS5_0ELi18ELi2EN4cute5tupleIJNSA_1CILi2EEENSC_ILi1EEESE_EEENS1_36KernelImplicitTmaWarpSpecializedSm90ELi1EEENSB_IJNSC_ILi128EEENSC_ILi64EEENSB_IJSJ_EEEEEENS_12float_e4m3_tESM_NSA_8TiledMMAINSA_8MMA_AtomIJNSA_4SM904GMMA30MMA_64x64x32_F32E4M3E4M3_SS_TNILNSQ_7ScaleInE1ELSS_1EEEEEENSA_6LayoutINSB_IJSE_SE_SE_EEENSB_IJNSC_ILi0EEESX_SX_EEEEENSB_IJNSA_10UnderscoreES10_S10_EEEEENS7_6detail26Sm90ImplicitGemmTileTraitsINSA_20SM90_TMA_LOAD_IM2COLENSA_14ComposedLayoutINSA_7SwizzleILi2ELi4ELi3EEENSA_18smem_ptr_flag_bitsILi8EEENSV_INSB_IJNSB_IJNSC_ILi8EEENSC_ILi16EEEEEENSB_IJSJ_SE_EEENSB_IJSE_NSC_ILi18EEEEEEEEENSB_IJNSB_IJSJ_NSC_ILi512EEEEEENSB_IJSE_SX_EEENSB_IJSX_NSC_ILi8192EEEEEEEEEEEEEvEENS14_INSA_23SM90_TMA_LOAD_MULTICASTENS16_IS18_S1A_NSV_INSB_IJNSB_IJS1B_S1B_EEES1E_S1G_EEENSB_IJS1J_S1K_NSB_IJSX_NSC_ILi4096EEEEEEEEEEEEEvEEEENS_8epilogue10collective6detail29Sm90TmaWarpSpecializedAdapterINS22_15DefaultEpilogueISM_NSB_IJNSB_IJlllEEESE_SX_EEES27_NS21_6thread17LinearCombinationISM_Li1EffLNS28_9ScaleType4KindE0ELNS_15FloatRoundStyleE2ESM_EENS_4gemm15EpilogueDefaultEEEEEvvEEEEvNT_6ParamsE,@"STO_CUDA_ENTRY STV_DEFAULT"
_ZN7cutlass13device_kernelINS_4conv6kernel13ConvUniversalINS1_16ConvProblemShapeILNS1_8OperatorE0ELi2EEENS1_10collective14CollectiveConvINS1_46MainloopSm90TmaGmmaWarpSpecializedImplicitGemmILS5_0ELi18ELi2EN4cute5tupleIJNSA_1CILi2EEENSC_ILi1EEESE_EEENS1_36KernelImplicitTmaWarpSpecializedSm90ELi1EEENSB_IJNSC_ILi128EEENSC_ILi64EEENSB_IJSJ_EEEEEENS_12float_e4m3_tESM_NSA_8TiledMMAINSA_8MMA_AtomIJNSA_4SM904GMMA30MMA_64x64x32_F32E4M3E4M3_SS_TNILNSQ_7ScaleInE1ELSS_1EEEEEENSA_6LayoutINSB_IJSE_SE_SE_EEENSB_IJNSC_ILi0EEESX_SX_EEEEENSB_IJNSA_10UnderscoreES10_S10_EEEEENS7_6detail26Sm90ImplicitGemmTileTraitsINSA_20SM90_TMA_LOAD_IM2COLENSA_14ComposedLayoutINSA_7SwizzleILi2ELi4ELi3EEENSA_18smem_ptr_flag_bitsILi8EEENSV_INSB_IJNSB_IJNSC_ILi8EEENSC_ILi16EEEEEENSB_IJSJ_SE_EEENSB_IJSE_NSC_ILi18EEEEEEEEENSB_IJNSB_IJSJ_NSC_ILi512EEEEEENSB_IJSE_SX_EEENSB_IJSX_NSC_ILi8192EEEEEEEEEEEEEvEENS14_INSA_23SM90_TMA_LOAD_MULTICASTENS16_IS18_S1A_NSV_INSB_IJNSB_IJS1B_S1B_EEES1E_S1G_EEENSB_IJS1J_S1K_NSB_IJSX_NSC_ILi4096EEEEEEEEEEEEEvEEEENS_8epilogue10collective6detail29Sm90TmaWarpSpecializedAdapterINS22_15DefaultEpilogueISM_NSB_IJNSB_IJlllEEESE_SX_EEES27_NS21_6thread17LinearCombinationISM_Li1EffLNS28_9ScaleType4KindE0ELNS_15FloatRoundStyleE2ESM_EENS_4gemm15EpilogueDefaultEEEEEvvEEEEvNT_6ParamsE:
[----:B------:R-:W-:Y:S01]  /*0000*/  LDC R1, c[0x0][0x28] ;  /* 0x00000a00ff017b82 */ /* 0x000fe20000000800 */
[----:B------:R-:W0:Y:S01]  /*0010*/  S2R R12, SR_TID.X ;  /* 0x00000000000c7919 */ /* 0x000e220000002100 */
[----:B------:R-:W-:Y:S01]  /*0020*/  ELECT P0, URZ, PT ;  /* 0x00000000003f782f */ /* 0x000fe20003800000 */
[----:B------:R-:W-:Y:S01]  /*0030*/  BSSY B0, `(.L_x_0) ;  /* 0x0000010000007945 */ /* 0x000fe20003800000 */
[----:B------:R-:W1:Y:S01]  /*0040*/  S2R R13, SR_CTAID.X ;  /* 0x00000000000d7919 */ /* 0x000e620000002500 */
[--C-:B0-----:R-:W-:Y:S02]  /*0050*/  SHF.R.U32.HI R0, RZ, 0x5, R12.reuse ;  /* 0x00000005ff007819 */ /* 0x101fe4000001160c */
[----:B------:R-:W-:-:S03]  /*0060*/  SHF.R.U32.HI R2, RZ, 0x7, R12 ;  /* 0x00000007ff027819 */ /* 0x000fc6000001160c */
[----:B------:R-:W0:Y:S04]  /*0070*/  SHFL.IDX PT, R3, R0, RZ, 0x1f ;  /* 0x00001fff00037589 */ /* 0x000e2800000e0000 */
[----:B------:R2:W3:Y:S01]  /*0080*/  SHFL.IDX PT, R11, R2, RZ, 0x1f ;  /* 0x00001fff020b7589 */ /* 0x0004e200000e0000 */
[----:B0-----:R-:W-:-:S13]  /*0090*/  ISETP.NE.OR P0, PT, R3, RZ, !P0 ;  /* 0x000000ff0300720c */ /* 0x001fda0004705670 */
[----:B-123--:R-:W-:Y:S05]  /*00a0*/  @P0 BRA `(.L_x_1) ;  /* 0x0000000000200947 */ /* 0x00efea0003800000 */
[----:B------:R-:W-:Y:S02]  /*00b0*/  ULDC.64 UR4, c[0x0][0x198] ;  /* 0x0000660000047ab9 */ /* 0x000fe40000000a00 */
[----:B------:R-:W-:Y:S02]  /*00c0*/  UIADD3 UR6, UP0, UR4, 0xf0, URZ ;  /* 0x000000f004067890 */ /* 0x000fe4000ff1e03f */
[----:B------:R-:W-:Y:S02]  /*00d0*/  UIADD3 UR4, UP1, UR4, 0x1f0, URZ ;  /* 0x000001f004047890 */ /* 0x000fe4000ff3e03f */
[----:B------:R-:W-:Y:S02]  /*00e0*/  UIADD3.X UR7, URZ, UR5, URZ, UP0, !UPT ;  /* 0x000000053f077290 */ /* 0x000fe400087fe43f */
[----:B------:R-:W-:-:S07]  /*00f0*/  UIADD3.X UR5, URZ, UR5, URZ, UP1, !UPT ;  /* 0x000000053f057290 */ /* 0x000fce0008ffe43f */
[----:B------:R0:W-:Y:S02]  /*0100*/  UTMACCTL.PF [UR6] ;  /* 0x00000000060079b9 */ /* 0x0001e40008040000 */
[----:B------:R0:W-:Y:S02]  /*0110*/  UTMACCTL.PF [UR4] ;  /* 0x00000000040079b9 */ /* 0x0001e40008040000 */
[----:B0-----:R-:W-:Y:S01]  /*0120*/  NOP ;  /* 0x0000000000007918 */ /* 0x001fe20000000000 */
.L_x_1:
[----:B------:R-:W-:Y:S05]  /*0130*/  BSYNC B0 ;  /* 0x0000000000007941 */ /* 0x000fea0003800000 */
.L_x_0:
[----:B------:R-:W0:Y:S01]  /*0140*/  SHFL.IDX PT, R0, R0, RZ, 0x1f ;  /* 0x00001fff00007589 */ /* 0x000e2200000e0000 */
[----:B------:R-:W-:Y:S02]  /*0150*/  SHF.R.S32.HI R5, RZ, 0x1f, R12 ;  /* 0x0000001fff057819 */ /* 0x000fe4000001140c */
[----:B------:R-:W-:Y:S01]  /*0160*/  I2FP.F32.U32 R6, R13 ;  /* 0x0000000d00067245 */ /* 0x000fe20000201000 */
[----:B------:R-:W1:Y:S01]  /*0170*/  S2R R15, SR_CTAID.Y ;  /* 0x00000000000f7919 */ /* 0x000e620000002600 */
[----:B------:R-:W-:-:S04]  /*0180*/  LEA.HI R5, R5, R12, RZ, 0x7 ;  /* 0x0000000c05057211 */ /* 0x000fc800078f38ff */
[----:B------:R-:W-:-:S05]  /*0190*/  LOP3.LUT R5, R5, 0xffffff80, RZ, 0xc0, !PT ;  /* 0xffffff8005057812 */ /* 0x000fca00078ec0ff */
[----:B------:R-:W-:-:S05]  /*01a0*/  IMAD.IADD R17, R12, 0x1, -R5 ;  /* 0x000000010c117824 */ /* 0x000fca00078e0a05 */
[----:B------:R-:W-:-:S04]  /*01b0*/  SHF.R.S32.HI R2, RZ, 0x1f, R17 ;  /* 0x0000001fff027819 */ /* 0x000fc80000011411 */
[----:B------:R-:W-:Y:S02]  /*01c0*/  LEA.HI R2, R2, R17, RZ, 0x3 ;  /* 0x0000001102027211 */ /* 0x000fe400078f18ff */
[----:B0-----:R-:W-:Y:S02]  /*01d0*/  ISETP.NE.AND P0, PT, R0, RZ, PT ;  /* 0x000000ff0000720c */ /* 0x001fe40003f05270 */
[--C-:B------:R-:W-:Y:S02]  /*01e0*/  SHF.R.S32.HI R4, RZ, 0x3, R2.reuse ;  /* 0x00000003ff047819 */ /* 0x100fe40000011402 */
[----:B------:R-:W-:Y:S02]  /*01f0*/  SHF.R.S32.HI R5, RZ, 0x1f, R2 ;  /* 0x0000001fff057819 */ /* 0x000fe40000011402 */
[----:B------:R-:W-:-:S07]  /*0200*/  SHF.R.S32.HI R7, RZ, 0x1f, R0 ;  /* 0x0000001fff077819 */ /* 0x000fce0000011400 */
[----:B-1----:R-:W-:Y:S05]  /*0210*/  @P0 BRA `(.L_x_2) ;  /* 0x0000000000d40947 */ /* 0x002fea0003800000 */
[----:B------:R-:W-:Y:S01]  /*0220*/  ELECT P0, URZ, PT ;  /* 0x00000000003f782f */ /* 0x000fe20003800000 */
[----:B------:R-:W-:-:S12]  /*0230*/  BSSY B0, `(.L_x_2) ;  /* 0x0000033000007945 */ /* 0x000fd80003800000 */
[----:B------:R-:W-:Y:S05]  /*0240*/  @!P0 BRA `(.L_x_3) ;  /* 0x0000000000c48947 */ /* 0x000fea0003800000 */
[----:B------:R-:W0:Y:S01]  /*0250*/  S2UR UR8, SR_CgaCtaId ;  /* 0x00000000000879c3 */ /* 0x000e220000008800 */
[----:B------:R-:W-:Y:S01]  /*0260*/  UMOV UR4, 0x400 ;  /* 0x0000040000047882 */ /* 0x000fe20000000000 */
[----:B------:R-:W-:Y:S01]  /*0270*/  UMOV UR5, 0x1 ;  /* 0x0000000100057882 */ /* 0x000fe20000000000 */
[----:B------:R-:W-:Y:S02]  /*0280*/  UMOV UR6, 0x2 ;  /* 0x0000000200067882 */ /* 0x000fe40000000000 */
[----:B------:R-:W-:-:S04]  /*0290*/  UIADD3 UR6, -UR6, 0x100000, URZ ;  /* 0x0010000006067890 */ /* 0x000fc8000fffe13f */
[----:B------:R-:W-:Y:S02]  /*02a0*/  USHF.L.U32 UR7, UR6, 0xb, URZ ;  /* 0x0000000b06077899 */ /* 0x000fe4000800063f */
[----:B------:R-:W-:Y:S02]  /*02b0*/  USHF.L.U32 UR6, UR6, 0x1, URZ ;  /* 0x0000000106067899 */ /* 0x000fe4000800063f */
[----:B0-----:R-:W-:Y:S02]  /*02c0*/  ULEA UR8, UR8, UR4, 0x18 ;  /* 0x0000000408087291 */ /* 0x001fe4000f8ec03f */
[----:B------:R-:W-:-:S04]  /*02d0*/  UIADD3 UR4, -UR5, 0x100000, URZ ;  /* 0x0010000005047890 */ /* 0x000fc8000fffe13f */
[----:B------:R-:W-:Y:S02]  /*02e0*/  USHF.L.U32 UR5, UR4, 0xb, URZ ;  /* 0x0000000b04057899 */ /* 0x000fe4000800063f */
[----:B------:R-:W-:Y:S01]  /*02f0*/  USHF.L.U32 UR4, UR4, 0x1, URZ ;  /* 0x0000000104047899 */ /* 0x000fe2000800063f */
[----:B------:R-:W0:Y:S11]  /*0300*/  FENCE.VIEW.ASYNC.S ;  /* 0x00000000000073c6 */ /* 0x000e360000000000 */
[----:B0-----:R0:W1:Y:S01]  /*0310*/  SYNCS.EXCH.64 URZ, [UR8+0x36000], UR4 ;  /* 0x03600004083f75b2 */ /* 0x0010620008000100 */
[----:B------:R0:W2:Y:S01]  /*0320*/  SYNCS.EXCH.64 URZ, [UR8+0x36090], UR6 ;  /* 0x03609006083f75b2 */ /* 0x0000a20008000100 */
[----:B------:R0:W3:Y:S01]  /*0330*/  SYNCS.EXCH.64 URZ, [UR8+0x36008], UR4 ;  /* 0x03600804083f75b2 */ /* 0x0000e20008000100 */
[----:B------:R0:W4:Y:S01]  /*0340*/  SYNCS.EXCH.64 URZ, [UR8+0x36098], UR6 ;  /* 0x03609806083f75b2 */ /* 0x0001220008000100 */
[----:B------:R0:W0:Y:S01]  /*0350*/  SYNCS.EXCH.64 URZ, [UR8+0x36010], UR4 ;  /* 0x03601004083f75b2 */ /* 0x0000220008000100 */
        /* <DEDUP_REMOVED lines=31> */
[----:B-1234-:R-:W-:Y:S01]  /*0550*/  NOP ;  /* 0x0000000000007918 */ /* 0x01efe20000000000 */
.L_x_3:
[----:B0-----:R-:W-:Y:S05]  /*0560*/  BSYNC B0 ;  /* 0x0000000000007941 */ /* 0x001fea0003800000 */
.L_x_2:
[----:B------:R-:W-:Y:S01]  /*0570*/  ULDC UR4, c[0x0][0x150] ;  /* 0x0000540000047ab9 */ /* 0x000fe20000000800 */
[----:B------:R-:W-:Y:S01]  /*0580*/  LEA.HI R5, R5, R4, RZ, 0x2 ;  /* 0x0000000405057211 */ /* 0x000fe200078f10ff */
[----:B------:R-:W-:Y:S01]  /*0590*/  FMUL R6, R6, UR4 ;  /* 0x0000000406067c20 */ /* 0x000fe20008400000 */
[----:B------:R-:W-:Y:S01]  /*05a0*/  LEA.HI R7, R7, R0, RZ, 0x2 ;  /* 0x0000000007077211 */ /* 0x000fe200078f10ff */
[----:B------:R-:W-:Y:S01]  /*05b0*/  ULDC UR4, c[0x0][0x154] ;  /* 0x0000550000047ab9 */ /* 0x000fe20000000800 */
[----:B------:R-:W-:Y:S01]  /*05c0*/  LOP3.LUT R5, R5, 0xfffffffc, RZ, 0xc0, !PT ;  /* 0xfffffffc05057812 */ /* 0x000fe200078ec0ff */
[----:B------:R-:W0:Y:S01]  /*05d0*/  LDC R9, c[0x0][0x140] ;  /* 0x00005000ff097b82 */ /* 0x000e220000000800 */
[----:B------:R-:W-:Y:S01]  /*05e0*/  LOP3.LUT R7, R7, 0x3ffffffc, RZ, 0xc0, !PT ;  /* 0x3ffffffc07077812 */ /* 0x000fe200078ec0ff */
[----:B------:R-:W1:Y:S01]  /*05f0*/  F2I.U32.TRUNC.NTZ R6, R6 ;  /* 0x0000000600067305 */ /* 0x000e62000020f000 */
[----:B------:R-:W-:Y:S01]  /*0600*/  I2FP.F32.U32 R2, R15 ;  /* 0x0000000f00027245 */ /* 0x000fe20000201000 */
[----:B------:R-:W-:Y:S01]  /*0610*/  IMAD.IADD R5, R4, 0x1, -R5 ;  /* 0x0000000104057824 */ /* 0x000fe200078e0a05 */
[----:B------:R-:W-:Y:S01]  /*0620*/  LOP3.LUT P0, RZ, R17, 0x7, RZ, 0xc0, !PT ;  /* 0x0000000711ff7812 */ /* 0x000fe2000780c0ff */
[----:B------:R-:W-:Y:S01]  /*0630*/  IMAD.IADD R0, R0, 0x1, -R7 ;  /* 0x0000000100007824 */ /* 0x000fe200078e0a07 */
[----:B------:R-:W-:Y:S01]  /*0640*/  ISETP.NE.AND P3, PT, R11, 0x1, PT ;  /* 0x000000010b00780c */ /* 0x000fe20003f65270 */
[----:B------:R-:W-:Y:S01]  /*0650*/  FMUL R8, R2, UR4 ;  /* 0x0000000402087c20 */ /* 0x000fe20008400000 */
[----:B------:R-:W-:Y:S01]  /*0660*/  ULDC UR4, c[0x0][0x144] ;  /* 0x0000510000047ab9 */ /* 0x000fe20000000800 */
[----:B------:R-:W-:Y:S01]  /*0670*/  IMAD R5, R0, 0x4, R5 ;  /* 0x0000000400057824 */ /* 0x000fe200078e0205 */
[----:B------:R-:W-:Y:S01]  /*0680*/  NOP ;  /* 0x0000000000007918 */ /* 0x000fe20000000000 */
[----:B------:R-:W-:-:S02]  /*0690*/  NOP ;  /* 0x0000000000007918 */ /* 0x000fc40000000000 */
[----:B------:R-:W2:Y:S01]  /*06a0*/  F2I.U32.TRUNC.NTZ R8, R8 ;  /* 0x0000000800087305 */ /* 0x000ea2000020f000 */
[----:B------:R-:W-:Y:S01]  /*06b0*/  LEA.HI R0, R5, R5, RZ, 0x1 ;  /* 0x0000000505007211 */ /* 0x000fe200078f08ff */
[----:B-1----:R-:W-:-:S03]  /*06c0*/  IMAD.MOV R2, RZ, RZ, -R6 ;  /* 0x000000ffff027224 */ /* 0x002fc600078e0a06 */
[----:B------:R-:W-:Y:S01]  /*06d0*/  LOP3.LUT R0, R0, 0xfffffffe, RZ, 0xc0, !PT ;  /* 0xfffffffe00007812 */ /* 0x000fe200078ec0ff */
[----:B------:R-:W-:Y:S01]  /*06e0*/  IMAD R7, R2, UR4, R13 ;  /* 0x0000000402077c24 */ /* 0x000fe2000f8e020d */
[----:B------:R-:W-:Y:S01]  /*06f0*/  ULDC UR4, c[0x0][0x148] ;  /* 0x0000520000047ab9 */ /* 0x000fe20000000800 */
[----:B------:R-:W-:Y:S01]  /*0700*/  IMAD.SHL.U32 R2, R5, 0x4, RZ ;  /* 0x0000000405027824 */ /* 0x000fe200078e00ff */
[----:B0-----:R-:W-:Y:S01]  /*0710*/  ISETP.EQ.U32.AND P1, PT, R9, 0x1, PT ;  /* 0x000000010900780c */ /* 0x001fe20003f22070 */
[----:B------:R-:W-:-:S03]  /*0720*/  IMAD.IADD R0, R5, 0x1, -R0 ;  /* 0x0000000105007824 */ /* 0x000fc600078e0a00 */
[----:B------:R-:W-:Y:S01]  /*0730*/  LOP3.LUT R2, R5, 0xc, R2, 0x78, !PT ;  /* 0x0000000c05027812 */ /* 0x000fe200078e7802 */
[----:B--2---:R-:W-:Y:S01]  /*0740*/  IMAD.MOV R6, RZ, RZ, -R8 ;  /* 0x000000ffff067224 */ /* 0x004fe200078e0a08 */
[----:B------:R-:W-:Y:S02]  /*0750*/  ISETP.NE.AND P4, PT, R0, R7, PT ;  /* 0x000000070000720c */ /* 0x000fe40003f85270 */
[----:B------:R-:W-:Y:S01]  /*0760*/  SHF.R.S32.HI R0, RZ, 0x1f, R3 ;  /* 0x0000001fff007819 */ /* 0x000fe20000011403 */
[----:B------:R-:W-:Y:S01]  /*0770*/  IMAD R5, R6, UR4, R15 ;  /* 0x0000000406057c24 */ /* 0x000fe2000f8e020f */
[----:B------:R-:W-:Y:S02]  /*0780*/  ISETP.LT.U32.AND P0, PT, R2, 0x2, !P0 ;  /* 0x000000020200780c */ /* 0x000fe40004701070 */
[----:B------:R-:W-:-:S04]  /*0790*/  LEA.HI R0, R0, R3, RZ, 0x2 ;  /* 0x0000000300007211 */ /* 0x000fc800078f10ff */
[----:B------:R-:W-:-:S03]  /*07a0*/  LOP3.LUT R0, R0, 0xfffffffc, RZ, 0xc0, !PT ;  /* 0xfffffffc00007812 */ /* 0x000fc600078ec0ff */
[----:B------:R-:W-:Y:S02]  /*07b0*/  @P4 LEA.HI R4, R2, R2, RZ, 0x1 ;  /* 0x0000000202044211 */ /* 0x000fe400078f08ff */
[----:B------:R-:W-:Y:S02]  /*07c0*/  IMAD.IADD R10, R3, 0x1, -R0 ;  /* 0x00000001030a7824 */ /* 0x000fe400078e0a00 */
[----:B------:R-:W-:-:S03]  /*07d0*/  @P4 SHF.R.S32.HI R4, RZ, 0x1, R4 ;  /* 0x00000001ff044819 */ /* 0x000fc60000011404 */
[----:B------:R-:W-:Y:S02]  /*07e0*/  LOP3.LUT P2, RZ, R11, R10, RZ, 0xfc, !PT ;  /* 0x0000000a0bff7212 */ /* 0x000fe4000784fcff */
[----:B------:R-:W-:Y:S01]  /*07f0*/  @P4 ISETP.NE.AND P5, PT, R4, R5, PT ;  /* 0x000000050400420c */ /* 0x000fe20003fa5270 */
[----:B------:R-:W-:Y:S01]  /*0800*/  IMAD.MOV.U32 R4, RZ, RZ, 0x1 ;  /* 0x00000001ff047424 */ /* 0x000fe200078e00ff */
[----:B------:R-:W-:Y:S02]  /*0810*/  SEL R3, RZ, 0x1, P2 ;  /* 0x00000001ff037807 */ /* 0x000fe40001000000 */
[----:B------:R-:W-:Y:S02]  /*0820*/  SEL R5, RZ, 0x1, !P0 ;  /* 0x00000001ff057807 */ /* 0x000fe40004000000 */
[----:B------:R-:W-:Y:S02]  /*0830*/  @P4 SEL R4, RZ, 0x1, P5 ;  /* 0x00000001ff044807 */ /* 0x000fe40002800000 */
[----:B------:R-:W-:-:S02]  /*0840*/  SEL R3, R3, 0x2, P3 ;  /* 0x0000000203037807 */ /* 0x000fc40001800000 */
[----:B------:R-:W-:Y:S01]  /*0850*/  LOP3.LUT R4, R4, R5, RZ, 0xc0, !PT ;  /* 0x0000000504047212 */ /* 0x000fe200078ec0ff */
[----:B------:R-:W-:Y:S06]  /*0860*/  @!P1 BRA `(.L_x_4) ;  /* 0x0000000000089947 */ /* 0x000fec0003800000 */
[----:B------:R-:W-:Y:S01]  /*0870*/  UCGABAR_ARV ;  /* 0x00000000000079c7 */ /* 0x000fe20008000000 */
[----:B------:R-:W-:Y:S05]  /*0880*/  BRA `(.L_x_5) ;  /* 0x0000000000047947 */ /* 0x000fea0003800000 */
.L_x_4:
[----:B------:R-:W-:Y:S01]  /*0890*/  NOP ;  /* 0x0000000000007918 */ /* 0x000fe20000000000 */
.L_x_5:
[----:B------:R-:W-:Y:S01]  /*08a0*/  ULDC.64 UR4, c[0x0][0x598] ;  /* 0x0001660000047ab9 */ /* 0x000fe20000000a00 */
[----:B------:R-:W-:Y:S01]  /*08b0*/  ULDC.64 UR12, c[0x0][0x208] ;  /* 0x00008200000c7ab9 */ /* 0x000fe20000000a00 */
[----:B------:R-:W-:-:S04]  /*08c0*/  ISETP.NE.U32.AND P0, PT, RZ, UR4, PT ;  /* 0x00000004ff007c0c */ /* 0x000fc8000bf05070 */
[----:B------:R-:W-:-:S13]  /*08d0*/  ISETP.NE.AND.EX P0, PT, RZ, UR5, PT, P0 ;  /* 0x00000005ff007c0c */ /* 0x000fda000bf05300 */
[----:B------:R-:W-:Y:S05]  /*08e0*/  @!P0 BRA `(.L_x_6) ;  /* 0x00000000001c8947 */ /* 0x000fea0003800000 */
[----:B------:R-:W0:Y:S02]  /*08f0*/  LDC.64 R6, c[0x0][0x598] ;  /* 0x00016600ff067b82 */ /* 0x000e240000000a00 */
[----:B0-----:R-:W2:Y:S02]  /*0900*/  LDG.E.64 R6, desc[UR12][R6.64] ;  /* 0x0000000c06067981 */ /* 0x001ea4000c1e1b00 */
[----:B--2---:R-:W-:-:S04]  /*0910*/  ISETP.NE.U32.AND P0, PT, R6, RZ, PT ;  /* 0x000000ff0600720c */ /* 0x004fc80003f05070 */
[----:B------:R-:W-:-:S13]  /*0920*/  ISETP.NE.AND.EX P0, PT, R7, RZ, PT, P0 ;  /* 0x000000ff0700720c */ /* 0x000fda0003f05300 */
[----:B------:R-:W-:Y:S05]  /*0930*/  @!P0 BRA `(.L_x_6) ;  /* 0x0000000000088947 */ /* 0x000fea0003800000 */
[----:B------:R0:W5:Y:S01]  /*0940*/  LD.E R6, desc[UR12][R6.64] ;  /* 0x0000000c06067980 */ /* 0x000162000c101900 */
[----:B------:R-:W-:Y:S05]  /*0950*/  BRA `(.L_x_7) ;  /* 0x0000000000207947 */ /* 0x000fea0003800000 */
.L_x_6:
[----:B------:R-:W-:Y:S02]  /*0960*/  ULDC.64 UR4, c[0x0][0x588] ;  /* 0x0001620000047ab9 */ /* 0x000fe40000000a00 */
[----:B------:R-:W-:-:S04]  /*0970*/  ISETP.NE.U32.AND P0, PT, RZ, UR4, PT ;  /* 0x00000004ff007c0c */ /* 0x000fc8000bf05070 */
[----:B------:R-:W-:-:S13]  /*0980*/  ISETP.NE.AND.EX P0, PT, RZ, UR5, PT, P0 ;  /* 0x00000005ff007c0c */ /* 0x000fda000bf05300 */
[----:B------:R-:W-:Y:S05]  /*0990*/  @!P0 BRA `(.L_x_8) ;  /* 0x00000000000c8947 */ /* 0x000fea0003800000 */
[----:B------:R-:W0:Y:S02]  /*09a0*/  LDC.64 R6, c[0x0][0x588] ;  /* 0x00016200ff067b82 */ /* 0x000e240000000a00 */
[----:B0-----:R1:W5:Y:S01]  /*09b0*/  LDG.E R6, desc[UR12][R6.64] ;  /* 0x0000000c06067981 */ /* 0x001362000c1e1900 */
[----:B------:R-:W-:Y:S05]  /*09c0*/  BRA `(.L_x_7) ;  /* 0x0000000000047947 */ /* 0x000fea0003800000 */
.L_x_8:
[----:B------:R-:W2:Y:S02]  /*09d0*/  LDC R6, c[0x0][0x580] ;  /* 0x00016000ff067b82 */ /* 0x000ea40000000800 */
.L_x_7:
[----:B------:R-:W-:Y:S02]  /*09e0*/  ULDC.64 UR4, c[0x0][0x5a0] ;  /* 0x0001680000047ab9 */ /* 0x000fe40000000a00 */
[----:B------:R-:W-:-:S04]  /*09f0*/  ISETP.NE.U32.AND P0, PT, RZ, UR4, PT ;  /* 0x00000004ff007c0c */ /* 0x000fc8000bf05070 */
[----:B------:R-:W-:-:S13]  /*0a00*/  ISETP.NE.AND.EX P0, PT, RZ, UR5, PT, P0 ;  /* 0x00000005ff007c0c */ /* 0x000fda000bf05300 */
[----:B------:R-:W-:Y:S05]  /*0a10*/  @!P0 BRA `(.L_x_9) ;  /* 0x00000000001c8947 */ /* 0x000fea0003800000 */
[----:B------:R-:W3:Y:S02]  /*0a20*/  LDC.64 R8, c[0x0][0x5a0] ;  /* 0x00016800ff087b82 */ /* 0x000ee40000000a00 */
[----:B---3--:R-:W3:Y:S02]  /*0a30*/  LDG.E.64 R8, desc[UR12][R8.64] ;  /* 0x0000000c08087981 */ /* 0x008ee4000c1e1b00 */
[----:B---3--:R-:W-:-:S04]  /*0a40*/  ISETP.NE.U32.AND P0, PT, R8, RZ, PT ;  /* 0x000000ff0800720c */ /* 0x008fc80003f05070 */
[----:B------:R-:W-:-:S13]  /*0a50*/  ISETP.NE.AND.EX P0, PT, R9, RZ, PT, P0 ;  /* 0x000000ff0900720c */ /* 0x000fda0003f05300 */
[----:B------:R-:W-:Y:S05]  /*0a60*/  @!P0 BRA `(.L_x_9) ;  /* 0x0000000000088947 */ /* 0x000fea0003800000 */
[----:B------:R3:W5:Y:S01]  /*0a70*/  LD.E R0, desc[UR12][R8.64] ;  /* 0x0000000c08007980 */ /* 0x000762000c101900 */
[----:B------:R-:W-:Y:S05]  /*0a80*/  BRA `(.L_x_10) ;  /* 0x0000000000207947 */ /* 0x000fea0003800000 */
.L_x_9:
[----:B------:R-:W-:Y:S02]  /*0a90*/  ULDC.64 UR4, c[0x0][0x590] ;  /* 0x0001640000047ab9 */ /* 0x000fe40000000a00 */
[----:B------:R-:W-:-:S04]  /*0aa0*/  ISETP.NE.U32.AND P0, PT, RZ, UR4, PT ;  /* 0x00000004ff007c0c */ /* 0x000fc8000bf05070 */
[----:B------:R-:W-:-:S13]  /*0ab0*/  ISETP.NE.AND.EX P0, PT, RZ, UR5, PT, P0 ;  /* 0x00000005ff007c0c */ /* 0x000fda000bf05300 */
[----:B------:R-:W-:Y:S05]  /*0ac0*/  @!P0 BRA `(.L_x_11) ;  /* 0x00000000000c8947 */ /* 0x000fea0003800000 */
[----:B------:R-:W3:Y:S02]  /*0ad0*/  LDC.64 R8, c[0x0][0x590] ;  /* 0x00016400ff087b82 */ /* 0x000ee40000000a00 */
[----:B---3--:R4:W5:Y:S01]  /*0ae0*/  LDG.E R0, desc[UR12][R8.64] ;  /* 0x0000000c08007981 */ /* 0x008962000c1e1900 */
[----:B------:R-:W-:Y:S05]  /*0af0*/  BRA `(.L_x_10) ;  /* 0x0000000000047947 */ /* 0x000fea0003800000 */
.L_x_11:
[----:B------:R-:W3:Y:S02]  /*0b00*/  LDC R0, c[0x0][0x584] ;  /* 0x00016100ff007b82 */ /* 0x000ee40000000800 */
.L_x_10:
[----:B------:R-:W0:Y:S08]  /*0b10*/  LDC R5, c[0x0][0x3c4] ;  /* 0x0000f100ff057b82 */ /* 0x000e300000000800 */
[----:B------:R-:W2:Y:S01]  /*0b20*/  LDC.64 R18, c[0x0][0x3c8] ;  /* 0x0000f200ff127b82 */ /* 0x000ea20000000a00 */
[----:B0-----:R-:W-:-:S05]  /*0b30*/  VIADD R5, R5, 0x3f ;  /* 0x0000003f05057836 */ /* 0x001fca0000000000 */
[----:B---34-:R-:W-:-:S04]  /*0b40*/  SHF.R.S32.HI R8, RZ, 0x1f, R5 ;  /* 0x0000001fff087819 */ /* 0x018fc80000011405 */
[----:B------:R-:W-:-:S04]  /*0b50*/  LEA.HI R8, R8, R5, RZ, 0x6 ;  /* 0x0000000508087211 */ /* 0x000fc800078f30ff */
[----:B-1----:R-:W-:-:S05]  /*0b60*/  SHF.R.S32.HI R7, RZ, 0x6, R8 ;  /* 0x00000006ff077819 */ /* 0x002fca0000011408 */
[----:B--2---:R-:W-:-:S04]  /*0b70*/  IMAD R8, R7, R18, RZ ;  /* 0x0000001207087224 */ /* 0x004fc800078e02ff */
[----:B------:R-:W-:Y:S01]  /*0b80*/  IMAD R5, R8, R19, RZ ;  /* 0x0000001308057224 */ /* 0x000fe200078e02ff */
[----:B------:R-:W-:Y:S06]  /*0b90*/  @!P1 BRA `(.L_x_12) ;  /* 0x00000000000c9947 */ /* 0x000fec0003800000 */
[----:B------:R-:W-:Y:S01]  /*0ba0*/  UCGABAR_WAIT ;  /* 0x0000000000007dc7 */ /* 0x000fe20008000000 */
[----:B------:R-:W-:Y:S01]  /*0bb0*/  CCTL.IVALL ;  /* 0x00000000ff00798f */ /* 0x000fe20002000000 */
[----:B------:R-:W-:Y:S05]  /*0bc0*/  BRA `(.L_x_13) ;  /* 0x0000000000047947 */ /* 0x000fea0003800000 */
.L_x_12:
[----:B------:R-:W-:Y:S06]  /*0bd0*/  BAR.SYNC.DEFER_BLOCKING 0x0 ;  /* 0x0000000000007b1d */ /* 0x000fec0000010000 */
.L_x_13:
[----:B------:R-:W-:-:S13]  /*0be0*/  ISETP.NE.AND P0, PT, R11, RZ, PT ;  /* 0x000000ff0b00720c */ /* 0x000fda0003f05270 */
[----:B------:R-:W-:Y:S05]  /*0bf0*/  @!P0 BRA `(.L_x_14) ;  /* 0x00000054000c8947 */ /* 0x000fea0003800000 */
[----:B------:R-:W-:-:S13]  /*0c00*/  ISETP.NE.AND P0, PT, R11, 0x1, PT ;  /* 0x000000010b00780c */ /* 0x000fda0003f05270 */
[----:B------:R-:W-:Y:S05]  /*0c10*/  @P0 EXIT ;  /* 0x000000000000094d */ /* 0x000fea0003800000 */
[----:B------:R-:W-:Y:S01]  /*0c20*/  ISETP.GE.AND P0, PT, R5, 0x1, PT ;  /* 0x000000010500780c */ /* 0x000fe20003f06270 */
[----:B------:R-:W-:Y:S01]  /*0c30*/  UMOV UR4, URZ ;  /* 0x0000003f00047c82 */ /* 0x000fe20008000000 */
[----:B------:R-:W-:Y:S02]  /*0c40*/  CS2R R54, SRZ ;  /* 0x0000000000367805 */ /* 0x000fe4000001ff00 */
[----:B------:R-:W-:Y:S02]  /*0c50*/  CS2R R56, SRZ ;  /* 0x0000000000387805 */ /* 0x000fe4000001ff00 */
[----:B------:R-:W-:Y:S02]  /*0c60*/  CS2R R58, SRZ ;  /* 0x00000000003a7805 */ /* 0x000fe4000001ff00 */
[----:B------:R-:W-:Y:S02]  /*0c70*/  CS2R R60, SRZ ;  /* 0x00000000003c7805 */ /* 0x000fe4000001ff00 */
[----:B------:R-:W-:-:S02]  /*0c80*/  CS2R R62, SRZ ;  /* 0x00000000003e7805 */ /* 0x000fc4000001ff00 */
[----:B------:R-:W-:Y:S02]  /*0c90*/  CS2R R64, SRZ ;  /* 0x0000000000407805 */ /* 0x000fe4000001ff00 */
        /* <DEDUP_REMOVED lines=25> */
[----:B------:R-:W-:Y:S01]  /*0e30*/  CS2R R52, SRZ ;  /* 0x0000000000347805 */ /* 0x000fe2000001ff00 */
[----:B------:R-:W-:Y:S06]  /*0e40*/  @!P0 BRA `(.L_x_15) ;  /* 0x0000000000a08947 */ /* 0x000fec0003800000 */
[----:B------:R-:W-:-:S04]  /*0e50*/  LOP3.LUT R7, R3, 0x1, RZ, 0xfc, !PT ;  /* 0x0000000103077812 */ /* 0x000fc800078efcff */
[----:B------:R-:W-:-:S13]  /*0e60*/  ISETP.NE.AND P1, PT, R7, 0x3, PT ;  /* 0x000000030700780c */ /* 0x000fda0003f25270 */
[----:B------:R-:W-:Y:S05]  /*0e70*/  @!P1 BRA `(.L_x_16) ;  /* 0x0000000000049947 */ /* 0x000fea0003800000 */
[----:B------:R-:W-:Y:S01]  /*0e80*/  BPT.TRAP 0x1 ;  /* 0x000000040000795c */ /* 0x000fe20000300000 */
.L_x_16:
[----:B------:R-:W0:Y:S01]  /*0e90*/  S2UR UR5, SR_CgaCtaId ;  /* 0x00000000000579c3 */ /* 0x000e220000008800 */
[----:B------:R-:W-:Y:S01]  /*0ea0*/  SHF.L.U32 R7, RZ, 0x1f, RZ ;  /* 0x0000001fff077819 */ /* 0x000fe200000006ff */
[----:B------:R-:W-:Y:S02]  /*0eb0*/  UMOV UR4, 0x400 ;  /* 0x0000040000047882 */ /* 0x000fe40000000000 */
[----:B0-----:R-:W-:-:S12]  /*0ec0*/  ULEA UR4, UR5, UR4, 0x18 ;  /* 0x0000000405047291 */ /* 0x001fd8000f8ec03f */
.L_x_17:
[----:B0-----:R-:W-:-:S04]  /*0ed0*/  IMAD.U32 R8, RZ, RZ, UR4 ;  /* 0x00000004ff087e24 */ /* 0x001fc8000f8e00ff */
[----:B------:R0:W1:Y:S03]  /*0ee0*/  SYNCS.PHASECHK.TRANS64.TRYWAIT P1, [R8+URZ+0x36000], R7 ;  /* 0x03600007080075a7 */ /* 0x000066000802017f */
[----:B-1----:R-:W-:Y:S05]  /*0ef0*/  @!P1 NANOSLEEP.SYNCS 0x989680 ;  /* 0x009896800000995d */ /* 0x002fea0003900000 */
[----:B------:R-:W1:Y:S02]  /*0f00*/  @!P1 SYNCS.PHASECHK.TRANS64 P1, [R8+URZ+0x36000], R7 ;  /* 0x03600007080095a7 */ /* 0x000e64000802007f */
[----:B-1----:R-:W-:Y:S05]  /*0f10*/  @!P1 BRA `(.L_x_17) ;  /* 0xfffffffc00ec9947 */ /* 0x002fea000383ffff */
[----:B------:R-:W-:Y:S01]  /*0f20*/  UIADD3 UR5, UR4, 0x24000, URZ ;  /* 0x0002400004057890 */ /* 0x000fe2000fffe03f */
[----:B------:R-:W-:Y:S01]  /*0f30*/  WARPGROUP.ARRIVE ;  /* 0x00000000000079c5 */ /* 0x000fe20000000000 */
[----:B------:R-:W-:Y:S02]  /*0f40*/  USHF.R.U32.HI UR4, URZ, 0x4, UR4 ;  /* 0x000000043f047899 */ /* 0x000fe40008011604 */
[----:B------:R-:W-:Y:S02]  /*0f50*/  USHF.R.U32.HI UR5, URZ, 0x4, UR5 ;  /* 0x000000043f057899 */ /* 0x000fe40008011605 */
[----:B------:R-:W-:Y:S02]  /*0f60*/  ULOP3.LUT UR4, UR4, 0x3fff, URZ, 0xc0, !UPT ;  /* 0x00003fff04047892 */ /* 0x000fe4000f8ec03f */
[----:B------:R-:W-:Y:S02]  /*0f70*/  ULOP3.LUT UR5, UR5, 0x3fff, URZ, 0xc0, !UPT ;  /* 0x00003fff05057892 */ /* 0x000fe4000f8ec03f */
[----:B------:R-:W-:-:S02]  /*0f80*/  ULOP3.LUT UR9, UR4, 0x10000, URZ, 0xfc, !UPT ;  /* 0x0001000004097892 */ /* 0x000fc4000f8efc3f */
[----:B------:R-:W-:Y:S02]  /*0f90*/  ULOP3.LUT UR10, UR5, 0x10000, URZ, 0xfc, !UPT ;  /* 0x00010000050a7892 */ /* 0x000fe4000f8efc3f */
[----:B------:R-:W-:Y:S01]  /*0fa0*/  UIADD3 UR8, UR9, 0x100, URZ ;  /* 0x0000010009087890 */ /* 0x000fe2000fffe03f */
[----:B------:R-:W-:Y:S02]  /*0fb0*/  UMOV UR5, 0x80000020 ;  /* 0x8000002000057882 */ /* 0x000fe40000000000 */
[----:B------:R-:W-:Y:S01]  /*0fc0*/  UMOV UR4, UR9 ;  /* 0x0000000900047c82 */ /* 0x000fe20008000000 */
[----:B------:R-:W-:Y:S01]  /*0fd0*/  UMOV UR7, 0x80000020 ;  /* 0x8000002000077882 */ /* 0x000fe20000000000 */
[----:B------:R-:W-:Y:S02]  /*0fe0*/  UMOV UR6, UR10 ;  /* 0x0000000a00067c82 */ /* 0x000fe40008000000 */
[----:B------:R-:W-:Y:S01]  /*0ff0*/  QGMMA.64x64x32.F32.E4M3.E4M3 R56, gdesc[UR4], RZ, !UPT ;  /* 0x00e00000043879f3 */ /* 0x000fe2000c7008ff */
[----:B------:R-:W-:Y:S01]  /*1000*/  UMOV UR4, UR8 ;  /* 0x0000000800047c82 */ /* 0x000fe20008000000 */
[----:B------:R-:W-:Y:S01]  /*1010*/  UMOV UR5, 0x80000020 ;  /* 0x8000002000057882 */ /* 0x000fe20000000000 */
[----:B------:R-:W-:Y:S01]  /*1020*/  UIADD3 UR8, UR9, 0x102, URZ ;  /* 0x0000010209087890 */ /* 0x000fe2000fffe03f */
[----:B------:R-:W-:Y:S01]  /*1030*/  QGMMA.64x64x32.F32.E4M3.E4M3 R24, gdesc[UR4], RZ, !UPT ;  /* 0x00e00000041879f3 */ /* 0x000fe2000c7008ff */
[----:B------:R-:W-:-:S02]  /*1040*/  UIADD3 UR4, UR9, 0x2, URZ ;  /* 0x0000000209047890 */ /* 0x000fc4000fffe03f */
[----:B------:R-:W-:Y:S01]  /*1050*/  UIADD3 UR6, UR10, 0x2, URZ ;  /* 0x000000020a067890 */ /* 0x000fe2000fffe03f */
[----:B------:R-:W-:Y:S01]  /*1060*/  UMOV UR5, 0x80000020 ;  /* 0x8000002000057882 */ /* 0x000fe20000000000 */
[----:B------:R-:W-:-:S07]  /*1070*/  UMOV UR7, 0x80000020 ;  /* 0x8000002000077882 */ /* 0x000fce0000000000 */
[----:B------:R-:W-:Y:S01]  /*1080*/  QGMMA.64x64x32.F32.E4M3.E4M3 R56, gdesc[UR4], R56 ;  /* 0x00e00000043879f3 */ /* 0x000fe20008700838 */
[----:B------:R-:W-:Y:S01]  /*1090*/  UMOV UR4, UR8 ;  /* 0x0000000800047c82 */ /* 0x000fe20008000000 */
[----:B------:R-:W-:Y:S02]  /*10a0*/  UMOV UR5, 0x80000020 ;  /* 0x8000002000057882 */ /* 0x000fe40000000000 */
[----:B------:R-:W-:Y:S01]  /*10b0*/  QGMMA.64x64x32.F32.E4M3.E4M3 R24, gdesc[UR4], R24, gsb0 ;  /* 0x00e00000041879f3 */ /* 0x000fe20008000818 */
[----:B------:R-:W-:-:S05]  /*10c0*/  UMOV UR4, 0x1 ;  /* 0x0000000100047882 */ /* 0x000fca0000000000 */
.L_x_15:
[----:B0-----:R-:W-:-:S05]  /*10d0*/  VIMNMX R8, R5, 0x1, PT ;  /* 0x0000000105087848 */ /* 0x001fca0003fe0100 */
[----:B------:R-:W-:-:S05]  /*10e0*/  IMAD.IADD R8, R5, 0x1, -R8 ;  /* 0x0000000105087824 */ /* 0x000fca00078e0a08 */
[----:B------:R-:W-:-:S13]  /*10f0*/  ISETP.GE.AND P1, PT, R8, 0x1, PT ;  /* 0x000000010800780c */ /* 0x000fda0003f26270 */
[----:B------:R-:W-:Y:S05]  /*1100*/  @!P1 BRA `(.L_x_18) ;  /* 0x0000000400149947 */ /* 0x000fea0003800000 */
[----:B------:R-:W0:Y:S01]  /*1110*/  S2UR UR6, SR_CgaCtaId ;  /* 0x00000000000679c3 */ /* 0x000e220000008800 */
[----:B------:R-:W-:Y:S01]  /*1120*/  UMOV UR5, 0x400 ;  /* 0x0000040000057882 */ /* 0x000fe20000000000 */
[----:B------:R-:W-:Y:S01]  /*1130*/  LOP3.LUT R12, R3, 0x1, RZ, 0xfc, !PT ;  /* 0x00000001030c7812 */ /* 0x000fe200078efcff */
[----:B------:R-:W-:Y:S01]  /*1140*/  IMAD.MOV.U32 R11, RZ, RZ, RZ ;  /* 0x000000ffff0b7224 */ /* 0x000fe200078e00ff */
[----:B------:R-:W-:Y:S01]  /*1150*/  UISETP.NE.U32.AND UP0, UPT, UR4, URZ, UPT ;  /* 0x0000003f0400728c */ /* 0x000fe2000bf05070 */
[----:B------:R-:W-:Y:S02]  /*1160*/  IMAD.MOV.U32 R5, RZ, RZ, R8 ;  /* 0x000000ffff057224 */ /* 0x000fe400078e0008 */
[----:B------:R-:W-:Y:S01]  /*1170*/  IMAD.MOV.U32 R7, RZ, RZ, RZ ;  /* 0x000000ffff077224 */ /* 0x000fe200078e00ff */
[----:B0-----:R-:W-:-:S04]  /*1180*/  ULEA UR14, UR6, UR5, 0x18 ;  /* 0x00000005060e7291 */ /* 0x001fc8000f8ec03f */
[----:B------:R-:W-:Y:S02]  /*1190*/  UIADD3 UR6, UR14, 0x24000, URZ ;  /* 0x000240000e067890 */ /* 0x000fe4000fffe03f */
[----:B------:R-:W-:Y:S02]  /*11a0*/  USHF.R.U32.HI UR5, URZ, 0x4, UR14 ;  /* 0x000000043f057899 */ /* 0x000fe4000801160e */
[----:B------:R-:W-:Y:S02]  /*11b0*/  USHF.R.U32.HI UR6, URZ, 0x4, UR6 ;  /* 0x000000043f067899 */ /* 0x000fe40008011606 */
[----:B------:R-:W-:Y:S02]  /*11c0*/  ULOP3.LUT UR5, UR5, 0x3fff, URZ, 0xc0, !UPT ;  /* 0x00003fff05057892 */ /* 0x000fe4000f8ec03f */
[----:B------:R-:W-:Y:S02]  /*11d0*/  ULOP3.LUT UR6, UR6, 0x3fff, URZ, 0xc0, !UPT ;  /* 0x00003fff06067892 */ /* 0x000fe4000f8ec03f */
[----:B------:R-:W-:-:S02]  /*11e0*/  ULOP3.LUT UR15, UR5, 0x10000, URZ, 0xfc, !UPT ;  /* 0x00010000050f7892 */ /* 0x000fc4000f8efc3f */
[----:B------:R-:W-:-:S12]  /*11f0*/  ULOP3.LUT UR16, UR6, 0x10000, URZ, 0xfc, !UPT ;  /* 0x0001000006107892 */ /* 0x000fd8000f8efc3f */
.L_x_23:
[----:B------:R-:W-:-:S13]  /*1200*/  ISETP.NE.AND P2, PT, R12, 0x3, PT ;  /* 0x000000030c00780c */ /* 0x000fda0003f45270 */
[----:B------:R-:W-:Y:S05]  /*1210*/  @!P2 BRA `(.L_x_19) ;  /* 0x000000000004a947 */ /* 0x000fea0003800000 */
[----:B------:R-:W-:Y:S01]  /*1220*/  BPT.TRAP 0x1 ;  /* 0x000000040000795c */ /* 0x000fe20000300000 */
.L_x_19:
[----:B------:R-:W-:Y:S01]  /*1230*/  SHF.L.U32 R9, R11, 0x1f, RZ ;  /* 0x0000001f0b097819 */ /* 0x000fe200000006ff */
[----:B------:R-:W-:-:S12]  /*1240*/  ULEA UR5, UR4, UR14, 0x3 ;  /* 0x0000000e04057291 */ /* 0x000fd8000f8e183f */
.L_x_20:
[----:B0-----:R-:W-:-:S04]  /*1250*/  IMAD.U32 R10, RZ, RZ, UR5 ;  /* 0x00000005ff0a7e24 */ /* 0x001fc8000f8e00ff */
[----:B------:R0:W1:Y:S03]  /*1260*/  SYNCS.PHASECHK.TRANS64.TRYWAIT P1, [R10+URZ+0x36000], R9 ;  /* 0x036000090a0075a7 */ /* 0x000066000802017f */
[----:B-1----:R-:W-:Y:S05]  /*1270*/  @!P1 NANOSLEEP.SYNCS 0x989680 ;  /* 0x009896800000995d */ /* 0x002fea0003900000 */
[----:B------:R-:W1:Y:S02]  /*1280*/  @!P1 SYNCS.PHASECHK.TRANS64 P1, [R10+URZ+0x36000], R9 ;  /* 0x036000090a0095a7 */ /* 0x000e64000802007f */
[----:B-1----:R-:W-:Y:S05]  /*1290*/  @!P1 BRA `(.L_x_20) ;  /* 0xfffffffc00ec9947 */ /* 0x002fea000383ffff */
[----:B------:R-:W-:Y:S01]  /*12a0*/  ULEA UR6, UR4, UR15, 0x9 ;  /* 0x0000000f04067291 */ /* 0x000fe2000f8e483f */
[----:B------:R-:W-:Y:S01]  /*12b0*/  WARPGROUP.ARRIVE ;  /* 0x00000000000079c5 */ /* 0x000fe20000000000 */
[----:B------:R-:W-:Y:S02]  /*12c0*/  ULEA UR5, UR4, UR16, 0x8 ;  /* 0x0000001004057291 */ /* 0x000fe4000f8e403f */
[----:B------:R-:W-:Y:S01]  /*12d0*/  UIADD3 UR7, UR6, 0x100, URZ ;  /* 0x0000010006077890 */ /* 0x000fe2000fffe03f */
[----:B------:R-:W-:Y:S02]  /*12e0*/  UMOV UR11, 0x80000020 ;  /* 0x80000020000b7882 */ /* 0x000fe40000000000 */
[----:B------:R-:W-:Y:S01]  /*12f0*/  UMOV UR8, UR6 ;  /* 0x0000000600087c82 */ /* 0x000fe20008000000 */
[----:B------:R-:W-:Y:S01]  /*1300*/  UMOV UR9, 0x80000020 ;  /* 0x8000002000097882 */ /* 0x000fe20000000000 */
[----:B------:R-:W-:Y:S02]  /*1310*/  UMOV UR10, UR5 ;  /* 0x00000005000a7c82 */ /* 0x000fe40008000000 */
[----:B------:R-:W-:Y:S01]  /*1320*/  QGMMA.64x64x32.F32.E4M3.E4M3 R56, gdesc[UR8], R56, UP0 ;  /* 0x00e00000083879f3 */ /* 0x000fe2000bf00838 */
[----:B------:R-:W-:Y:S01]  /*1330*/  UMOV UR8, UR7 ;  /* 0x0000000700087c82 */ /* 0x000fe20008000000 */
[----:B------:R-:W-:-:S02]  /*1340*/  UMOV UR9, 0x80000020 ;  /* 0x8000002000097882 */ /* 0x000fc40000000000 */
[----:B------:R-:W-:Y:S01]  /*1350*/  QGMMA.64x64x32.F32.E4M3.E4M3 R24, gdesc[UR8], R24, UP0 ;  /* 0x00e00000081879f3 */ /* 0x000fe2000bf00818 */
[----:B------:R-:W-:Y:S02]  /*1360*/  UIADD3 UR10, UR5, 0x2, URZ ;  /* 0x00000002050a7890 */ /* 0x000fe4000fffe03f */
[----:B------:R-:W-:Y:S02]  /*1370*/  UIADD3 UR8, UR6, 0x2, URZ ;  /* 0x0000000206087890 */ /* 0x000fe4000fffe03f */
[----:B------:R-:W-:Y:S01]  /*1380*/  UIADD3 UR6, UR6, 0x102, URZ ;  /* 0x0000010206067890 */ /* 0x000fe2000fffe03f */
[----:B------:R-:W-:Y:S01]  /*1390*/  UMOV UR11, 0x80000020 ;  /* 0x80000020000b7882 */ /* 0x000fe20000000000 */
[----:B------:R-:W-:-:S05]  /*13a0*/  UMOV UR9, 0x80000020 ;  /* 0x8000002000097882 */ /* 0x000fca0000000000 */
[----:B------:R-:W-:Y:S01]  /*13b0*/  QGMMA.64x64x32.F32.E4M3.E4M3 R56, gdesc[UR8], R56 ;  /* 0x00e00000083879f3 */ /* 0x000fe20008700838 */
[----:B------:R-:W-:Y:S01]  /*13c0*/  UMOV UR8, UR6 ;  /* 0x0000000600087c82 */ /* 0x000fe20008000000 */
[----:B------:R-:W-:Y:S02]  /*13d0*/  UMOV UR9, 0x80000020 ;  /* 0x8000002000097882 */ /* 0x000fe40000000000 */
[----:B------:R-:W-:Y:S03]  /*13e0*/  QGMMA.64x64x32.F32.E4M3.E4M3 R24, gdesc[UR8], R24, gsb0 ;  /* 0x00e00000081879f3 */ /* 0x000fe60008000818 */
[----:B------:R-:W-:Y:S02]  /*13f0*/  WARPGROUP.DEPBAR.LE gsb0, 0x1 ;  /* 0x00008000000079c5 */ /* 0x000fe40000010100 */
[----:B------:R-:W-:Y:S05]  /*1400*/  @!P2 BRA `(.L_x_21) ;  /* 0x000000000004a947 */ /* 0x000fea0003800000 */
[----:B------:R-:W-:Y:S01]  /*1410*/  BPT.TRAP 0x1 ;  /* 0x000000040000795c */ /* 0x000fe20000300000 */
.L_x_21:
[----:B------:R-:W-:-:S13]  /*1420*/  ISETP.NE.AND P1, PT, R4, RZ, PT ;  /* 0x000000ff0400720c */ /* 0x000fda0003f25270 */
[----:B0-----:R-:W-:-:S05]  /*1430*/  @P1 LEA R9, R7, UR14, 0x3 ;  /* 0x0000000e07091c11 */ /* 0x001fca000f8e18ff */
[----:B------:R-:W-:-:S05]  /*1440*/  @P1 VIADD R9, R9, 0x36090 ;  /* 0x0003609009091836 */ /* 0x000fca0000000000 */
[----:B------:R-:W-:-:S04]  /*1450*/  @P1 PRMT R9, R2, 0x654, R9 ;  /* 0x0000065402091816 */ /* 0x000fc80000000009 */
[----:B------:R0:W-:Y:S01]  /*1460*/  @P1 SYNCS.ARRIVE.TRANS64.RED.A1T0 RZ, [R9+URZ], RZ ;  /* 0x000000ff09ff19a7 */ /* 0x0001e2000810043f */
[----:B------:R-:W-:-:S13]  /*1470*/  ISETP.GT.U32.AND P1, PT, R3, 0x1, PT ;  /* 0x000000010300780c */ /* 0x000fda0003f24070 */
[----:B0-----:R-:W-:Y:S05]  /*1480*/  @P1 BRA `(.L_x_22) ;  /* 0x0000000000041947 */ /* 0x001fea0003800000 */
[----:B------:R-:W-:Y:S01]  /*1490*/  BPT.TRAP 0x1 ;  /* 0x000000040000795c */ /* 0x000fe20000300000 */
.L_x_22:
[----:B------:R-:W-:Y:S01]  /*14a0*/  UIADD3 UR4, UR4, 0x1, URZ ;  /* 0x0000000104047890 */ /* 0x000fe2000fffe03f */
[----:B------:R-:W-:Y:S01]  /*14b0*/  ISETP.GT.AND P2, PT, R5, 0x1, PT ;  /* 0x000000010500780c */ /* 0x000fe20003f44270 */
[----:B------:R-:W-:Y:S02]  /*14c0*/  VIADD R7, R7, 0x1 ;  /* 0x0000000107077836 */ /* 0x000fe40000000000 */
[----:B------:R-:W-:Y:S01]  /*14d0*/  UISETP.NE.AND UP0, UPT, UR4, 0x12, UPT ;  /* 0x000000120400788c */ /* 0x000fe2000bf05270 */
[----:B------:R-:W-:Y:S02]  /*14e0*/  VIADD R5, R5, 0xffffffff ;  /* 0xffffffff05057836 */ /* 0x000fe40000000000 */
[C---:B------:R-:W-:Y:S01]  /*14f0*/  ISETP.NE.AND P1, PT, R7.reuse, 0x12, PT ;  /* 0x000000120700780c */ /* 0x040fe20003f25270 */
[----:B------:R-:W-:Y:S02]  /*1500*/  USEL UR5, URZ, 0x1, UP0 ;  /* 0x000000013f057887 */ /* 0x000fe40008000000 */
[----:B------:R-:W-:Y:S01]  /*1510*/  USEL UR4, UR4, URZ, UP0 ;  /* 0x0000003f04047287 */ /* 0x000fe20008000000 */
[----:B------:R-:W-:Y:S01]  /*1520*/  SEL R7, R7, RZ, P1 ;  /* 0x000000ff07077207 */ /* 0x000fe20000800000 */
[----:B------:R-:W-:-:S02]  /*1530*/  UPLOP3.LUT UP0, UPT, UPT, UPT, UPT, 0x80, 0x0 ;  /* 0x000000000000789c */ /* 0x000fc40003f0f070 */
[----:B------:R-:W-:Y:S01]  /*1540*/  LOP3.LUT R11, R11, UR5, RZ, 0x3c, !PT ;  /* 0x000000050b0b7c12 */ /* 0x000fe2000f8e3cff */
[----:B------:R-:W-:Y:S08]  /*1550*/  @P2 BRA `(.L_x_23) ;  /* 0xfffffffc00282947 */ /* 0x000ff0000383ffff */
.L_x_18:
[----:B------:R-:W-:Y:S02]  /*1560*/  WARPGROUP.DEPBAR.LE gsb0, 0x0 ;  /* 0x00008000000079c5 */ /* 0x000fe40000010000 */
[----:B------:R-:W-:Y:S05]  /*1570*/  @!P0 BRA `(.L_x_24) ;  /* 0x0000000000548947 */ /* 0x000fea0003800000 */
[----:B------:R-:W-:-:S04]  /*1580*/  LOP3.LUT R5, R3, 0x1, RZ, 0xfc, !PT ;  /* 0x0000000103057812 */ /* 0x000fc800078efcff */
[----:B------:R-:W-:-:S13]  /*1590*/  ISETP.NE.AND P0, PT, R5, 0x3, PT ;  /* 0x000000030500780c */ /* 0x000fda0003f05270 */
[----:B------:R-:W-:Y:S05]  /*15a0*/  @!P0 BRA `(.L_x_25) ;  /* 0x0000000000048947 */ /* 0x000fea0003800000 */
[----:B------:R-:W-:Y:S01]  /*15b0*/  BPT.TRAP 0x1 ;  /* 0x000000040000795c */ /* 0x000fe20000300000 */
.L_x_25:
[----:B------:R-:W-:Y:S01]  /*15c0*/  ISETP.NE.AND P0, PT, R4, RZ, PT ;  /* 0x000000ff0400720c */ /* 0x000fe20003f05270 */
[----:B------:R-:W-:Y:S01]  /*15d0*/  BSSY B0, `(.L_x_26) ;  /* 0x000000d000007945 */ /* 0x000fe20003800000 */
[----:B------:R-:W-:-:S11]  /*15e0*/  ISETP.GT.U32.AND P1, PT, R3, 0x1, PT ;  /* 0x000000010300780c */ /* 0x000fd60003f24070 */
[----:B------:R-:W-:Y:S05]  /*15f0*/  @!P0 BRA `(.L_x_27) ;  /* 0x0000000000288947 */ /* 0x000fea0003800000 */
[----:B------:R-:W0:Y:S01]  /*1600*/  S2R R10, SR_CgaCtaId ;  /* 0x00000000000a7919 */ /* 0x000e220000008800 */
[----:B------:R-:W-:Y:S01]  /*1610*/  IMAD.WIDE.U32 R4, R8, 0x38e38e39, RZ ;  /* 0x38e38e3908047825 */ /* 0x000fe200078e00ff */
[----:B------:R-:W-:-:S04]  /*1620*/  MOV R3, 0x400 ;  /* 0x0000040000037802 */ /* 0x000fc80000000f00 */
[----:B------:R-:W-:-:S05]  /*1630*/  SHF.R.U32.HI R5, RZ, 0x2, R5 ;  /* 0x00000002ff057819 */ /* 0x000fca0000011605 */
[----:B------:R-:W-:Y:S01]  /*1640*/  IMAD R8, R5, -0x12, R8 ;  /* 0xffffffee05087824 */ /* 0x000fe200078e0208 */
[----:B0-----:R-:W-:-:S05]  /*1650*/  LEA R3, R10, R3, 0x18 ;  /* 0x000000030a037211 */ /* 0x001fca00078ec0ff */
[----:B------:R-:W-:-:S04]  /*1660*/  IMAD R8, R8, 0x8, R3 ;  /* 0x0000000808087824 */ /* 0x000fc800078e0203 */
[----:B------:R-:W-:-:S05]  /*1670*/  VIADD R3, R8, 0x36090 ;  /* 0x0003609008037836 */ /* 0x000fca0000000000 */
[----:B------:R-:W-:-:S04]  /*1680*/  PRMT R3, R2, 0x654, R3 ;  /* 0x0000065402037816 */ /* 0x000fc80000000003 */
[----:B------:R0:W-:Y:S03]  /*1690*/  SYNCS.ARRIVE.TRANS64.RED.A1T0 RZ, [R3+URZ], RZ ;  /* 0x000000ff03ff79a7 */ /* 0x0001e6000810043f */
.L_x_27:
[----:B------:R-:W-:Y:S05]  /*16a0*/  BSYNC B0 ;  /* 0x0000000000007941 */ /* 0x000fea0003800000 */
.L_x_26:
[----:B------:R-:W-:Y:S05]  /*16b0*/  @P1 BRA `(.L_x_24) ;  /* 0x0000000000041947 */ /* 0x000fea0003800000 */
[----:B------:R-:W-:Y:S01]  /*16c0*/  BPT.TRAP 0x1 ;  /* 0x000000040000795c */ /* 0x000fe20000300000 */
.L_x_24:
[----:B------:R-:W0:Y:S01]  /*16d0*/  S2R R2, SR_TID.X ;  /* 0x0000000000027919 */ /* 0x000e220000002100 */
[----:B------:R-:W-:Y:S01]  /*16e0*/  ULDC.64 UR4, c[0x0][0x280] ;  /* 0x0000a00000047ab9 */ /* 0x000fe20000000a00 */
[----:B------:R-:W1:Y:S01]  /*16f0*/  S2R R7, SR_CTAID.Y ;  /* 0x0000000000077919 */ /* 0x000e620000002600 */
[----:B------:R-:W2:Y:S01]  /*1700*/  S2R R9, SR_CTAID.X ;  /* 0x0000000000097919 */ /* 0x000ea20000002500 */
[----:B0-----:R-:W-:-:S04]  /*1710*/  SHF.R.S32.HI R3, RZ, 0x1f, R2 ;  /* 0x0000001fff037819 */ /* 0x001fc80000011402 */
[----:B------:R-:W-:Y:S01]  /*1720*/  LEA.HI R3, R3, R2, RZ, 0x7 ;  /* 0x0000000203037211 */ /* 0x000fe200078f38ff */
[----:B-1----:R-:W-:-:S03]  /*1730*/  IMAD.SHL.U32 R7, R7, 0x40, RZ ;  /* 0x0000004007077824 */ /* 0x002fc600078e00ff */
[----:B------:R-:W-:Y:S01]  /*1740*/  LOP3.LUT R3, R3, 0xffffff80, RZ, 0xc0, !PT ;  /* 0xffffff8003037812 */ /* 0x000fe200078ec0ff */
[----:B--2---:R-:W-:Y:S01]  /*1750*/  IMAD.SHL.U32 R12, R9, 0x80, RZ ;  /* 0x00000080090c7824 */ /* 0x004fe200078e00ff */
[----:B------:R-:W-:-:S03]  /*1760*/  ISETP.GE.AND P0, PT, R7, UR5, PT ;  /* 0x0000000507007c0c */ /* 0x000fc6000bf06270 */
[----:B------:R-:W-:Y:S01]  /*1770*/  IMAD.IADD R5, R2, 0x1, -R3 ;  /* 0x0000000102057824 */ /* 0x000fe200078e0a03 */
[----:B------:R-:W-:-:S04]  /*1780*/  ISETP.GE.OR P0, PT, R12, UR4, P0 ;  /* 0x000000040c007c0c */ /* 0x000fc80008706670 */
[----:B------:R-:W-:-:S04]  /*1790*/  SHF.R.S32.HI R4, RZ, 0x1f, R5 ;  /* 0x0000001fff047819 */ /* 0x000fc80000011405 */
[----:B------:R-:W-:-:S04]  /*17a0*/  LEA.HI R2, R4, R5, RZ, 0x2 ;  /* 0x0000000504027211 */ /* 0x000fc800078f10ff */
[--C-:B------:R-:W-:Y:S02]  /*17b0*/  SHF.R.S32.HI R14, RZ, 0x2, R2.reuse ;  /* 0x00000002ff0e7819 */ /* 0x100fe40000011402 */
[----:B------:R-:W-:-:S04]  /*17c0*/  SHF.R.S32.HI R3, RZ, 0x1f, R2 ;  /* 0x0000001fff037819 */ /* 0x000fc80000011402 */
[----:B------:R-:W-:Y:S01]  /*17d0*/  LEA.HI R3, R3, R14, RZ, 0x3 ;  /* 0x0000000e03037211 */ /* 0x000fe200078f18ff */
[----:B------:R-:W-:Y:S06]  /*17e0*/  @P0 EXIT ;  /* 0x000000000000094d */ /* 0x000fec0003800000 */
[----:B------:R-:W-:Y:S01]  /*17f0*/  LOP3.LUT R3, R3, 0xfffffff8, RZ, 0xc0, !PT ;  /* 0xfffffff803037812 */ /* 0x000fe200078ec0ff */
[----:B------:R-:W0:Y:S01]  /*1800*/  LDC.64 R10, c[0x0][0x5d0] ;  /* 0x00017400ff0a7b82 */ /* 0x000e220000000a00 */
[----:B------:R-:W-:Y:S02]  /*1810*/  LOP3.LUT R2, R2, 0x7ffffffc, RZ, 0xc0, !PT ;  /* 0x7ffffffc02027812 */ /* 0x000fe400078ec0ff */
[----:B------:R-:W-:Y:S01]  /*1820*/  LEA.HI R4, R4, R5, RZ, 0x5 ;  /* 0x0000000504047211 */ /* 0x000fe200078f28ff */
[----:B------:R-:W-:Y:S02]  /*1830*/  IMAD.IADD R14, R14, 0x1, -R3 ;  /* 0x000000010e0e7824 */ /* 0x000fe400078e0a03 */
[----:B------:R-:W-:-:S03]  /*1840*/  IMAD.IADD R2, R5, 0x1, -R2 ;  /* 0x0000000105027824 */ /* 0x000fc600078e0a02 */
[--C-:B------:R-:W-:Y:S01]  /*1850*/  SHF.R.S32.HI R15, RZ, 0x1f, R14.reuse ;  /* 0x0000001fff0f7819 */ /* 0x100fe2000001140e */
[----:B------:R-:W-:Y:S02]  /*1860*/  IMAD.SHL.U32 R8, R2, 0x2, RZ ;  /* 0x0000000202087824 */ /* 0x000fe400078e00ff */
[----:B------:R-:W-:Y:S01]  /*1870*/  IMAD.WIDE R2, R9, 0x80, R14 ;  /* 0x0000008009027825 */ /* 0x000fe200078e020e */
[----:B------:R-:W-:Y:S02]  /*1880*/  SHF.R.S32.HI R9, RZ, 0x5, R4 ;  /* 0x00000005ff097819 */ /* 0x000fe40000011404 */
[----:B------:R-:W-:Y:S02]  /*1890*/  SHF.R.S32.HI R16, RZ, 0x1f, R8 ;  /* 0x0000001fff107819 */ /* 0x000fe40000011408 */
[----:B------:R-:W-:Y:S01]  /*18a0*/  IADD3 R4, P0, R7, R8, RZ ;  /* 0x0000000807047210 */ /* 0x000fe20007f1e0ff */
[----:B------:R-:W-:-:S03]  /*18b0*/  IMAD.WIDE R2, R9, 0x10, R2 ;  /* 0x0000001009027825 */ /* 0x000fc600078e0202 */
[----:B------:R-:W-:Y:S01]  /*18c0*/  LEA.HI.X.SX32 R5, R7, R16, 0x1, P0 ;  /* 0x0000001007057211 */ /* 0x000fe200000f0eff */
[----:B------:R-:W-:Y:S01]  /*18d0*/  IMAD R13, R9, -0x10, -R12 ;  /* 0xfffffff0090d7824 */ /* 0x000fe200078e0a0c */
[----:B------:R-:W-:Y:S01]  /*18e0*/  IADD3 R7, -R8, UR5, -R7 ;  /* 0x0000000508077c10 */ /* 0x000fe2000fffe907 */
[-C--:B0-----:R-:W-:Y:S01]  /*18f0*/  IMAD R12, R3, R10.reuse, RZ ;  /* 0x0000000a030c7224 */ /* 0x081fe200078e02ff */
[----:B------:R-:W-:Y:S01]  /*1900*/  SHF.L.U64.HI R18, R10, 0x6, R11 ;  /* 0x000000060a127819 */ /* 0x000fe2000001020b */
[C---:B------:R-:W-:Y:S01]  /*1910*/  IMAD.WIDE.U32 R8, R2.reuse, R10, R4 ;  /* 0x0000000a02087225 */ /* 0x040fe200078e0004 */
[----:B------:R-:W-:Y:S01]  /*1920*/  IADD3 R14, R13, UR4, -R14 ;  /* 0x000000040d0e7c10 */ /* 0x000fe2000fffe80e */
[----:B------:R-:W-:Y:S02]  /*1930*/  ULDC.64 UR4, c[0x0][0x5c8] ;  /* 0x0001720000047ab9 */ /* 0x000fe40000000a00 */
[----:B------:R-:W-:Y:S01]  /*1940*/  IMAD R15, R2, R11, R12 ;  /* 0x0000000b020f7224 */ /* 0x000fe200078e020c */
[C---:B------:R-:W-:Y:S01]  /*1950*/  LEA R16, P3, R10.reuse, R8, 0x3 ;  /* 0x000000080a107211 */ /* 0x040fe200078618ff */
[----:B------:R-:W-:Y:S01]  /*1960*/  IMAD.SHL.U32 R13, R10, 0x40, RZ ;  /* 0x000000400a0d7824 */ /* 0x000fe200078e00ff */
[----:B------:R-:W-:Y:S01]  /*1970*/  IADD3 R12, P0, R8, UR4, RZ ;  /* 0x00000004080c7c10 */ /* 0x000fe2000ff1e0ff */
[----:B------:R-:W-:-:S03]  /*1980*/  IMAD.IADD R9, R9, 0x1, R15 ;  /* 0x0000000109097824 */ /* 0x000fc600078e020f */
[----:B------:R-:W-:Y:S02]  /*1990*/  IADD3 R8, P1, P2, R8, UR4, R13 ;  /* 0x0000000408087c10 */ /* 0x000fe4000fa3e00d */
[----:B------:R-:W-:Y:S02]  /*19a0*/  LEA.HI.X R11, R10, R9, R11, 0x3, P3 ;  /* 0x000000090a0b7211 */ /* 0x000fe400018f1c0b */
[----:B-----5:R-:W-:Y:S02]  /*19b0*/  FSETP.NEU.AND P3, PT, R0, RZ, PT ;  /* 0x000000ff0000720b */ /* 0x020fe40003f6d000 */
[C---:B------:R-:W-:Y:S02]  /*19c0*/  IADD3 R10, P5, P6, R16.reuse, UR4, R13 ;  /* 0x00000004100a7c10 */ /* 0x040fe4000febe00d */
[----:B------:R-:W-:Y:S02]  /*19d0*/  IADD3 R16, P4, R16, UR4, RZ ;  /* 0x0000000410107c10 */ /* 0x000fe4000ff9e0ff */
[----:B------:R-:W-:-:S02]  /*19e0*/  IADD3.X R13, R9, UR5, RZ, P0, !PT ;  /* 0x00000005090d7c10 */ /* 0x000fc400087fe4ff */
[----:B------:R-:W-:Y:S02]  /*19f0*/  IADD3.X R17, R11, UR5, RZ, P4, !PT ;  /* 0x000000050b117c10 */ /* 0x000fe4000a7fe4ff */
[--C-:B------:R-:W-:Y:S02]  /*1a00*/  IADD3.X R9, R9, UR5, R18.reuse, P1, P2 ;  /* 0x0000000509097c10 */ /* 0x100fe40008fe4412 */
[----:B------:R-:W-:Y:S01]  /*1a10*/  IADD3.X R11, R11, UR5, R18, P5, P6 ;  /* 0x000000050b0b7c10 */ /* 0x000fe2000afec412 */
[----:B------:R-:W-:Y:S06]  /*1a20*/  @!P3 BRA `(.L_x_28) ;  /* 0x000000340068b947 */ /* 0x000fec0003800000 */
[----:B------:R-:W-:Y:S01]  /*1a30*/  ISETP.GE.AND P1, PT, R14, 0x1, PT ;  /* 0x000000010e00780c */ /* 0x000fe20003f26270 */
[----:B------:R-:W-:Y:S01]  /*1a40*/  ULDC.64 UR4, c[0x0][0x5b0] ;  /* 0x00016c0000047ab9 */ /* 0x000fe20000000a00 */
[----:B------:R-:W-:Y:S01]  /*1a50*/  ULDC.64 UR6, c[0x0][0x5a8] ;  /* 0x00016a0000067ab9 */ /* 0x000fe20000000a00 */
[----:B------:R-:W-:Y:S01]  /*1a60*/  IMAD R15, R3, UR4, RZ ;  /* 0x00000004030f7c24 */ /* 0x000fe2000f8e02ff */
[----:B------:R-:W-:Y:S01]  /*1a70*/  ISETP.LT.OR P0, PT, R7, 0x1, !P1 ;  /* 0x000000010700780c */ /* 0x000fe20004f01670 */
[C---:B------:R-:W-:Y:S01]  /*1a80*/  IMAD.WIDE.U32 R18, R2.reuse, UR4, R4 ;  /* 0x0000000402127c25 */ /* 0x040fe2000f8e0004 */
[----:B------:R-:W-:Y:S03]  /*1a90*/  BSSY B0, `(.L_x_29) ;  /* 0x0000007000007945 */ /* 0x000fe60003800000 */
[----:B------:R-:W-:Y:S01]  /*1aa0*/  IMAD R15, R2, UR5, R15 ;  /* 0x00000005020f7c24 */ /* 0x000fe2000f8e020f */
[----:B------:R-:W-:-:S04]  /*1ab0*/  IADD3 R18, P2, R18, UR6, RZ ;  /* 0x0000000612127c10 */ /* 0x000fc8000ff5e0ff */
[--C-:B------:R-:W-:Y:S02]  /*1ac0*/  IADD3.X R19, R19, UR7, R15.reuse, P2, !PT ;  /* 0x0000000713137c10 */ /* 0x100fe400097fe40f */
[----:B------:R-:W-:Y:S01]  /*1ad0*/  PRMT R15, RZ, 0x7610, R15 ;  /* 0x00007610ff0f7816 */ /* 0x000fe2000000000f */
[----:B------:R-:W-:Y:S06]  /*1ae0*/  @P0 BRA `(.L_x_30) ;  /* 0x0000000000040947 */ /* 0x000fec0003800000 */
[----:B------:R0:W5:Y:S02]  /*1af0*/  LDG.E.U8 R15, desc[UR12][R18.64] ;  /* 0x0000000c120f7981 */ /* 0x000164000c1e1100 */
.L_x_30:
[----:B------:R-:W-:Y:S05]  /*1b00*/  BSYNC B0 ;  /* 0x0000000000007941 */ /* 0x000fea0003800000 */
.L_x_29:
[----:B-----5:R-:W-:Y:S01]  /*1b10*/  LOP3.LUT R15, R15, 0xff, RZ, 0xc0, !PT ;  /* 0x000000ff0f0f7812 */ /* 0x020fe200078ec0ff */
[----:B------:R-:W-:Y:S01]  /*1b20*/  BSSY B0, `(.L_x_31) ;  /* 0x000000b000007945 */ /* 0x000fe20003800000 */
[----:B------:R-:W-:Y:S02]  /*1b30*/  ISETP.LT.OR P2, PT, R7, 0x2, !P1 ;  /* 0x000000020700780c */ /* 0x000fe40004f41670 */
[----:B------:R-:W-:-:S05]  /*1b40*/  F2FP.F16.E4M3.UNPACK_B R15, R15 ;  /* 0x0000000fff0f723e */ /* 0x000fca00020006ff */
[----:B------:R-:W-:-:S05]  /*1b50*/  HADD2.F32 R15, -RZ, R15.H0_H0 ;  /* 0x2000000fff0f7230 */ /* 0x000fca0000004100 */
[----:B------:R-:W-:-:S04]  /*1b60*/  FMUL R15, R15, R0 ;  /* 0x000000000f0f7220 */ /* 0x000fc80000400000 */
[----:B------:R-:W-:-:S05]  /*1b70*/  FFMA R15, R56, R6, R15 ;  /* 0x00000006380f7223 */ /* 0x000fca000000000f */
[----:B------:R-:W-:Y:S02]  /*1b80*/  F2FP.SATFINITE.E4M3.F32.PACK_AB_MERGE_C R21, RZ, R15, RZ ;  /* 0x0000000fff15723e */ /* 0x000fe400048070ff */
[----:B------:R-:W-:-:S03]  /*1b90*/  PRMT R15, RZ, 0x7610, R15 ;  /* 0x00007610ff0f7816 */ /* 0x000fc6000000000f */
[----:B------:R1:W-:Y:S01]  /*1ba0*/  @!P0 STG.E.U8 desc[UR12][R12.64], R21 ;  /* 0x000000150c008986 */ /* 0x0003e2000c10110c */
[----:B------:R-:W-:Y:S05]  /*1bb0*/  @P2 BRA `(.L_x_32) ;  /* 0x0000000000042947 */ /* 0x000fea0003800000 */
[----:B------:R2:W5:Y:S02]  /*1bc0*/  LDG.E.U8 R15, desc[UR12][R18.64+0x1] ;  /* 0x0000010c120f7981 */ /* 0x000564000c1e1100 */
.L_x_32:
[----:B------:R-:W-:Y:S05]  /*1bd0*/  BSYNC B0 ;  /* 0x0000000000007941 */ /* 0x000fea0003800000 */
.L_x_31:
[----:B-----5:R-:W-:Y:S01]  /*1be0*/  LOP3.LUT R15, R15, 0xff, RZ, 0xc0, !PT ;  /* 0x000000ff0f0f7812 */ /* 0x020fe200078ec0ff */
[----:B------:R-:W-:Y:S01]  /*1bf0*/  BSSY B0, `(.L_x_33) ;  /* 0x0000013000007945 */ /* 0x000fe20003800000 */
[----:B------:R-:W-:Y:S02]  /*1c00*/  IADD3 R23, P0, R2, 0x8, RZ ;  /* 0x0000000802177810 */ /* 0x000fe40007f1e0ff */
[----:B------:R-:W-:-:S03]  /*1c10*/  F2FP.F16.E4M3.UNPACK_B R15, R15 ;  /* 0x0000000fff0f723e */ /* 0x000fc600020006ff */
[----:B------:R-:W-:Y:S01]  /*1c20*/  IMAD.X R56, RZ, RZ, R3, P0 ;  /* 0x000000ffff387224 */ /* 0x000fe200000e0603 */
[----:B------:R-:W-:Y:S01]  /*1c30*/  ISETP.GE.AND P0, PT, R14, 0x9, PT ;  /* 0x000000090e00780c */ /* 0x000fe20003f06270 */
[----:B------:R-:W-:Y:S02]  /*1c40*/  HADD2.F32 R15, -RZ, R15.H0_H0 ;  /* 0x2000000fff0f7230 */ /* 0x000fe40000004100 */
[----:B-1----:R-:W-:Y:S01]  /*1c50*/  IMAD.WIDE.U32 R20, R23, UR4, R4 ;  /* 0x0000000417147c25 */ /* 0x002fe2000f8e0004 */
[----:B------:R-:W-:-:S03]  /*1c60*/  ISETP.LT.OR P3, PT, R7, 0x1, !P0 ;  /* 0x000000010700780c */ /* 0x000fc60004761670 */
[----:B------:R-:W-:Y:S01]  /*1c70*/  FMUL R22, R15, R0 ;  /* 0x000000000f167220 */ /* 0x000fe20000400000 */
[----:B------:R-:W-:Y:S01]  /*1c80*/  IMAD R56, R56, UR4, RZ ;  /* 0x0000000438387c24 */ /* 0x000fe2000f8e02ff */
[----:B------:R-:W-:Y:S02]  /*1c90*/  IADD3 R20, P4, R20, UR6, RZ ;  /* 0x0000000614147c10 */ /* 0x000fe4000ff9e0ff */
[----:B------:R-:W-:Y:S01]  /*1ca0*/  FFMA R22, R57, R6, R22 ;  /* 0x0000000639167223 */ /* 0x000fe20000000016 */
[----:B------:R-:W-:Y:S01]  /*1cb0*/  IMAD R23, R23, UR5, R56 ;  /* 0x0000000517177c24 */ /* 0x000fe2000f8e0238 */
[----:B------:R-:W-:-:S03]  /*1cc0*/  PRMT R15, RZ, 0x7610, R15 ;  /* 0x00007610ff0f7816 */ /* 0x000fc6000000000f */
[----:B------:R-:W-:Y:S02]  /*1cd0*/  F2FP.SATFINITE.E4M3.F32.PACK_AB_MERGE_C R57, RZ, R22, RZ ;  /* 0x00000016ff39723e */ /* 0x000fe400048070ff */
[----:B------:R-:W-:-:S03]  /*1ce0*/  IADD3.X R21, R21, UR7, R23, P4, !PT ;  /* 0x0000000715157c10 */ /* 0x000fc6000a7fe417 */
[----:B------:R1:W-:Y:S01]  /*1cf0*/  @!P2 STG.E.U8 desc[UR12][R12.64+0x1], R57 ;  /* 0x000001390c00a986 */ /* 0x0003e2000c10110c */
[----:B------:R-:W-:Y:S05]  /*1d00*/  @P3 BRA `(.L_x_34) ;  /* 0x0000000000043947 */ /* 0x000fea0003800000 */
[----:B------:R3:W5:Y:S02]  /*1d10*/  LDG.E.U8 R15, desc[UR12][R20.64] ;  /* 0x0000000c140f7981 */ /* 0x000764000c1e1100 */
.L_x_34:
[----:B------:R-:W-:Y:S05]  /*1d20*/  BSYNC B0 ;  /* 0x0000000000007941 */ /* 0x000fea0003800000 */
.L_x_33:
        /* <DEDUP_REMOVED lines=12> */
.L_x_36:
[----:B------:R-:W-:Y:S05]  /*1df0*/  BSYNC B0 ;  /* 0x0000000000007941 */ /* 0x000fea0003800000 */
.L_x_35:
[----:B-----5:R-:W-:Y:S01]  /*1e00*/  LOP3.LUT R15, R15, 0xff, RZ, 0xc0, !PT ;  /* 0x000000ff0f0f7812 */ /* 0x020fe200078ec0ff */
[----:B------:R-:W-:Y:S01]  /*1e10*/  BSSY B0, `(.L_x_37) ;  /* 0x000000b000007945 */ /* 0x000fe20003800000 */
[----:B------:R-:W-:Y:S02]  /*1e20*/  ISETP.LT.OR P3, PT, R7, 0x9, !P1 ;  /* 0x000000090700780c */ /* 0x000fe40004f61670 */
[----:B------:R-:W-:-:S05]  /*1e30*/  F2FP.F16.E4M3.UNPACK_B R15, R15 ;  /* 0x0000000fff0f723e */ /* 0x000fca00020006ff */
[----:B------:R-:W-:-:S05]  /*1e40*/  HADD2.F32 R15, -RZ, R15.H0_H0 ;  /* 0x2000000fff0f7230 */ /* 0x000fca0000004100 */
[----:B------:R-:W-:Y:S01]  /*1e50*/  FMUL R22, R15, R0 ;  /* 0x000000000f167220 */ /* 0x000fe20000400000 */
[----:B------:R-:W-:-:S03]  /*1e60*/  PRMT R15, RZ, 0x7610, R15 ;  /* 0x00007610ff0f7816 */ /* 0x000fc6000000000f */
[----:B------:R-:W-:-:S05]  /*1e70*/  FFMA R22, R59, R6, R22 ;  /* 0x000000063b167223 */ /* 0x000fca0000000016 */
[----:B----4-:R-:W-:-:S05]  /*1e80*/  F2FP.SATFINITE.E4M3.F32.PACK_AB_MERGE_C R23, RZ, R22, RZ ;  /* 0x00000016ff17723e */ /* 0x010fca00048070ff */
[----:B------:R4:W-:Y:S01]  /*1e90*/  @!P2 STG.E.U8 desc[UR12][R16.64+0x1], R23 ;  /* 0x000001171000a986 */ /* 0x0009e2000c10110c */
[----:B------:R-:W-:Y:S05]  /*1ea0*/  @P3 BRA `(.L_x_38) ;  /* 0x0000000000043947 */ /* 0x000fea0003800000 */
[----:B------:R0:W5:Y:S02]  /*1eb0*/  LDG.E.U8 R15, desc[UR12][R18.64+0x8] ;  /* 0x0000080c120f7981 */ /* 0x000164000c1e1100 */
.L_x_38:
[----:B------:R-:W-:Y:S05]  /*1ec0*/  BSYNC B0 ;  /* 0x0000000000007941 */ /* 0x000fea0003800000 */
.L_x_37:
[----:B-----5:R-:W-:Y:S01]  /*1ed0*/  LOP3.LUT R15, R15, 0xff, RZ, 0xc0, !PT ;  /* 0x000000ff0f0f7812 */ /* 0x020fe200078ec0ff */
[----:B------:R-:W-:Y:S01]  /*1ee0*/  BSSY B0, `(.L_x_39) ;  /* 0x000000b000007945 */ /* 0x000fe20003800000 */
[----:B------:R-:W-:Y:S02]  /*1ef0*/  ISETP.LT.OR P2, PT, R7, 0xa, !P1 ;  /* 0x0000000a0700780c */ /* 0x000fe40004f41670 */
[----:B------:R-:W-:-:S05]  /*1f00*/  F2FP.F16.E4M3.UNPACK_B R15, R15 ;  /* 0x0000000fff0f723e */ /* 0x000fca00020006ff */
[----:B------:R-:W-:-:S05]  /*1f10*/  HADD2.F32 R15, -RZ, R15.H0_H0 ;  /* 0x2000000fff0f7230 */ /* 0x000fca0000004100 */
[----:B------:R-:W-:-:S04]  /*1f20*/  FMUL R15, R15, R0 ;  /* 0x000000000f0f7220 */ /* 0x000fc80000400000 */
[----:B------:R-:W-:-:S05]  /*1f30*/  FFMA R15, R60, R6, R15 ;  /* 0x000000063c0f7223 */ /* 0x000fca000000000f */
[----:B----4-:R-:W-:Y:S02]  /*1f40*/  F2FP.SATFINITE.E4M3.F32.PACK_AB_MERGE_C R23, RZ, R15, RZ ;  /* 0x0000000fff17723e */ /* 0x010fe400048070ff */
[----:B------:R-:W-:-:S03]  /*1f50*/  PRMT R15, RZ, 0x7610, R15 ;  /* 0x00007610ff0f7816 */ /* 0x000fc6000000000f */
[----:B------:R4:W-:Y:S01]  /*1f60*/  @!P3 STG.E.U8 desc[UR12][R12.64+0x8], R23 ;  /* 0x000008170c00b986 */ /* 0x0009e2000c10110c */
[----:B------:R-:W-:Y:S05]  /*1f70*/  @P2 BRA `(.L_x_40) ;  /* 0x0000000000042947 */ /* 0x000fea0003800000 */
[----:B------:R0:W5:Y:S02]  /*1f80*/  LDG.E.U8 R15, desc[UR12][R18.64+0x9] ;  /* 0x0000090c120f7981 */ /* 0x000164000c1e1100 */
.L_x_40:
[----:B------:R-:W-:Y:S05]  /*1f90*/  BSYNC B0 ;  /* 0x0000000000007941 */ /* 0x000fea0003800000 */
.L_x_39:
        /* <DEDUP_REMOVED lines=12> */
.L_x_42:
[----:B------:R-:W-:Y:S05]  /*2060*/  BSYNC B0 ;  /* 0x0000000000007941 */ /* 0x000fea0003800000 */
.L_x_41:
        /* <DEDUP_REMOVED lines=12> */
.L_x_44:
[----:B------:R-:W-:Y:S05]  /*2130*/  BSYNC B0 ;  /* 0x0000000000007941 */ /* 0x000fea0003800000 */
.L_x_43:
        /* <DEDUP_REMOVED lines=12> */
.L_x_46:
[----:B------:R-:W-:Y:S05]  /*2200*/  BSYNC B0 ;  /* 0x0000000000007941 */ /* 0x000fea0003800000 */
.L_x_45:
        /* <DEDUP_REMOVED lines=12> */
.L_x_48:
[----:B------:R-:W-:Y:S05]  /*22d0*/  BSYNC B0 ;  /* 0x0000000000007941 */ /* 0x000fea0003800000 */
.L_x_47:
        /* <DEDUP_REMOVED lines=12> */
.L_x_50:
[----:B------:R-:W-:Y:S05]  /*23a0*/  BSYNC B0 ;  /* 0x0000000000007941 */ /* 0x000fea0003800000 */
.L_x_49:
        /* <DEDUP_REMOVED lines=12> */
.L_x_52:
[----:B------:R-:W-:Y:S05]  /*2470*/  BSYNC B0 ;  /* 0x0000000000007941 */ /* 0x000fea0003800000 */
.L_x_51:
        /* <DEDUP_REMOVED lines=12> */
.L_x_54:
[----:B------:R-:W-:Y:S05]  /*2540*/  BSYNC B0 ;  /* 0x0000000000007941 */ /* 0x000fea0003800000 */
.L_x_53:
        /* <DEDUP_REMOVED lines=12> */
.L_x_56:
[----:B------:R-:W-:Y:S05]  /*2610*/  BSYNC B0 ;  /* 0x0000000000007941 */ /* 0x000fea0003800000 */
.L_x_55:
        /* <DEDUP_REMOVED lines=12> */
.L_x_58:
[----:B------:R-:W-:Y:S05]  /*26e0*/  BSYNC B0 ;  /* 0x0000000000007941 */ /* 0x000fea0003800000 */
.L_x_57:
        /* <DEDUP_REMOVED lines=12> */
.L_x_60:
[----:B------:R-:W-:Y:S05]  /*27b0*/  BSYNC B0 ;  /* 0x0000000000007941 */ /* 0x000fea0003800000 */
.L_x_59:
        /* <DEDUP_REMOVED lines=12> */
.L_x_62:
[----:B------:R-:W-:Y:S05]  /*2880*/  BSYNC B0 ;  /* 0x0000000000007941 */ /* 0x000fea0003800000 */
.L_x_61:
        /* <DEDUP_REMOVED lines=12> */
.L_x_64:
[----:B------:R-:W-:Y:S05]  /*2950*/  BSYNC B0 ;  /* 0x0000000000007941 */ /* 0x000fea0003800000 */
.L_x_63:
        /* <DEDUP_REMOVED lines=12> */
.L_x_66:
[----:B------:R-:W-:Y:S05]  /*2a20*/  BSYNC B0 ;  /* 0x0000000000007941 */ /* 0x000fea0003800000 */
.L_x_65:
        /* <DEDUP_REMOVED lines=12> */
.L_x_68:
[----:B------:R-:W-:Y:S05]  /*2af0*/  BSYNC B0 ;  /* 0x0000000000007941 */ /* 0x000fea0003800000 */
.L_x_67:
        /* <DEDUP_REMOVED lines=12> */
.L_x_70:
[----:B------:R-:W-:Y:S05]  /*2bc0*/  BSYNC B0 ;  /* 0x0000000000007941 */ /* 0x000fea0003800000 */
.L_x_69:
        /* <DEDUP_REMOVED lines=12> */
.L_x_72:
[----:B------:R-:W-:Y:S05]  /*2c90*/  BSYNC B0 ;  /* 0x0000000000007941 */ /* 0x000fea0003800000 */
.L_x_71:
        /* <DEDUP_REMOVED lines=12> */
.L_x_74:
[----:B------:R-:W-:Y:S05]  /*2d60*/  BSYNC B0 ;  /* 0x0000000000007941 */ /* 0x000fea0003800000 */
.L_x_73:
        /* <DEDUP_REMOVED lines=12> */
.L_x_76:
[----:B------:R-:W-:Y:S05]  /*2e30*/  BSYNC B0 ;  /* 0x0000000000007941 */ /* 0x000fea0003800000 */
.L_x_75:
        /* <DEDUP_REMOVED lines=12> */
.L_x_78:
[----:B------:R-:W-:Y:S05]  /*2f00*/  BSYNC B0 ;  /* 0x0000000000007941 */ /* 0x000fea0003800000 */
.L_x_77:
        /* <DEDUP_REMOVED lines=12> */
.L_x_80:
[----:B------:R-:W-:Y:S05]  /*2fd0*/  BSYNC B0 ;  /* 0x0000000000007941 */ /* 0x000fea0003800000 */
.L_x_79:
        /* <DEDUP_REMOVED lines=12> */
.L_x_82:
[----:B------:R-:W-:Y:S05]  /*30a0*/  BSYNC B0 ;  /* 0x0000000000007941 */ /* 0x000fea0003800000 */
.L_x_81:
        /* <DEDUP_REMOVED lines=12> */
.L_x_84:
[----:B------:R-:W-:Y:S05]  /*3170*/  BSYNC B0 ;  /* 0x0000000000007941 */ /* 0x000fea0003800000 */
.L_x_83:
        /* <DEDUP_REMOVED lines=12> */
.L_x_86:
[----:B------:R-:W-:Y:S05]  /*3240*/  BSYNC B0 ;  /* 0x0000000000007941 */ /* 0x000fea0003800000 */
.L_x_85:
        /* <DEDUP_REMOVED lines=12> */
.L_x_88:
[----:B------:R-:W-:Y:S05]  /*3310*/  BSYNC B0 ;  /* 0x0000000000007941 */ /* 0x000fea0003800000 */
.L_x_87:
[----:B-----5:R-:W-:Y:S01]  /*3320*/  LOP3.LUT R15, R15, 0xff, RZ, 0xc0, !PT ;  /* 0x000000ff0f0f7812 */ /* 0x020fe200078ec0ff */
[----:B------:R-:W-:Y:S01]  /*3330*/  BSSY B0, `(.L_x_89) ;  /* 0x000000b000007945 */ /* 0x000fe20003800000 */
[----:B------:R-:W-:Y:S02]  /*3340*/  ISETP.LT.OR P2, PT, R7, 0x39, !P0 ;  /* 0x000000390700780c */ /* 0x000fe40004741670 */
[----:B------:R-:W-:-:S05]  /*3350*/  F2FP.F16.E4M3.UNPACK_B R15, R15 ;  /* 0x0000000fff0f723e */ /* 0x000fca00020006ff */
[----:B------:R-:W-:-:S05]  /*3360*/  HADD2.F32 R15, -RZ, R15.H0_H0 ;  /* 0x2000000fff0f7230 */ /* 0x000fca0000004100 */
[----:B0-2---:R-:W-:Y:S01]  /*3370*/  FMUL R18, R15, R0 ;  /* 0x000000000f127220 */ /* 0x005fe20000400000 */
[----:B------:R-:W-:-:S03]  /*3380*/  PRMT R15, RZ, 0x7610, R15 ;  /* 0x00007610ff0f7816 */ /* 0x000fc6000000000f */
[----:B------:R-:W-:-:S05]  /*3390*/  FFMA R18, R85, R6, R18 ;  /* 0x0000000655127223 */ /* 0x000fca0000000012 */
[----:B------:R-:W-:-:S05]  /*33a0*/  F2FP.SATFINITE.E4M3.F32.PACK_AB_MERGE_C R19, RZ, R18, RZ ;  /* 0x00000012ff13723e */ /* 0x000fca00048070ff */
[----:B------:R0:W-:Y:S01]  /*33b0*/  @!P1 STG.E.U8 desc[UR12][R12.64+0x39], R19 ;  /* 0x000039130c009986 */ /* 0x0001e2000c10110c */
[----:B------:R-:W-:Y:S05]  /*33c0*/  @P2 BRA `(.L_x_90) ;  /* 0x0000000000042947 */ /* 0x000fea0003800000 */
[----:B------:R2:W5:Y:S02]  /*33d0*/  LDG.E.U8 R15, desc[UR12][R20.64+0x38] ;  /* 0x0000380c140f7981 */ /* 0x000564000c1e1100 */
.L_x_90:
[----:B------:R-:W-:Y:S05]  /*33e0*/  BSYNC B0 ;  /* 0x0000000000007941 */ /* 0x000fea0003800000 */
.L_x_89:
[----:B-----5:R-:W-:Y:S01]  /*33f0*/  LOP3.LUT R15, R15, 0xff, RZ, 0xc0, !PT ;  /* 0x000000ff0f0f7812 */ /* 0x020fe200078ec0ff */
[----:B------:R-:W-:Y:S01]  /*3400*/  BSSY B0, `(.L_x_91) ;  /* 0x000000b000007945 */ /* 0x000fe20003800000 */
[----:B------:R-:W-:Y:S02]  /*3410*/  ISETP.LT.OR P1, PT, R7, 0x3a, !P0 ;  /* 0x0000003a0700780c */ /* 0x000fe40004721670 */
[----:B------:R-:W-:Y:S02]  /*3420*/  F2FP.F16.E4M3.UNPACK_B R15, R15 ;  /* 0x0000000fff0f723e */ /* 0x000fe400020006ff */
[----:B01--4-:R-:W-:-:S03]  /*3430*/  PRMT R12, RZ, 0x7610, R12 ;  /* 0x00007610ff0c7816 */ /* 0x013fc6000000000c */
[----:B------:R-:W-:-:S05]  /*3440*/  HADD2.F32 R15, -RZ, R15.H0_H0 ;  /* 0x2000000fff0f7230 */ /* 0x000fca0000004100 */
[----:B------:R-:W-:-:S04]  /*3450*/  FMUL R15, R15, R0 ;  /* 0x000000000f0f7220 */ /* 0x000fc80000400000 */
[----:B------:R-:W-:-:S05]  /*3460*/  FFMA R15, R86, R6, R15 ;  /* 0x00000006560f7223 */ /* 0x000fca000000000f */
[----:B------:R-:W-:-:S05]  /*3470*/  F2FP.SATFINITE.E4M3.F32.PACK_AB_MERGE_C R15, RZ, R15, RZ ;  /* 0x0000000fff0f723e */ /* 0x000fca00048070ff */
[----:B------:R0:W-:Y:S01]  /*3480*/  @!P2 STG.E.U8 desc[UR12][R16.64+0x38], R15 ;  /* 0x0000380f1000a986 */ /* 0x0001e2000c10110c */
[----:B------:R-:W-:Y:S05]  /*3490*/  @P1 BRA `(.L_x_92) ;  /* 0x0000000000041947 */ /* 0x000fea0003800000 */
[----:B------:R1:W5:Y:S02]  /*34a0*/  LDG.E.U8 R12, desc[UR12][R20.64+0x39] ;  /* 0x0000390c140c7981 */ /* 0x000364000c1e1100 */
.L_x_92:
[----:B------:R-:W-:Y:S05]  /*34b0*/  BSYNC B0 ;  /* 0x0000000000007941 */ /* 0x000fea0003800000 */
.L_x_91:
[----:B-----5:R-:W-:Y:S01]  /*34c0*/  LOP3.LUT R12, R12, 0xff, RZ, 0xc0, !PT ;  /* 0x000000ff0c0c7812 */ /* 0x020fe200078ec0ff */
[----:B------:R-:W-:Y:S01]  /*34d0*/  BSSY B0, `(.L_x_93) ;  /* 0x0000013000007945 */ /* 0x000fe20003800000 */
[----:B0-----:R-:W-:Y:S02]  /*34e0*/  IADD3 R15, P0, R2, 0x40, RZ ;  /* 0x00000040020f7810 */ /* 0x001fe40007f1e0ff */
[----:B------:R-:W-:-:S03]  /*34f0*/  F2FP.F16.E4M3.UNPACK_B R12, R12 ;  /* 0x0000000cff0c723e */ /* 0x000fc600020006ff */
[----:B------:R-:W-:Y:S01]  /*3500*/  IMAD.X R19, RZ, RZ, R3, P0 ;  /* 0x000000ffff137224 */ /* 0x000fe200000e0603 */
[----:B------:R-:W-:Y:S01]  /*3510*/  ISETP.GE.AND P0, PT, R14, 0x41, PT ;  /* 0x000000410e00780c */ /* 0x000fe20003f06270 */
[----:B------:R-:W-:Y:S02]  /*3520*/  HADD2.F32 R13, -RZ, R12.H0_H0 ;  /* 0x2000000cff0d7230 */ /* 0x000fe40000004100 */
[----:B-123--:R-:W-:Y:S01]  /*3530*/  IMAD R20, R19, UR4, RZ ;  /* 0x0000000413147c24 */ /* 0x00efe2000f8e02ff */
[----:B------:R-:W-:Y:S02]  /*3540*/  ISETP.LT.OR P2, PT, R7, 0x1, !P0 ;  /* 0x000000010700780c */ /* 0x000fe40004741670 */
[----:B------:R-:W-:Y:S01]  /*3550*/  FMUL R18, R13, R0 ;  /* 0x000000000d127220 */ /* 0x000fe20000400000 */
[----:B------:R-:W-:-:S04]  /*3560*/  IMAD.WIDE.U32 R12, R15, UR4, R4 ;  /* 0x000000040f0c7c25 */ /* 0x000fc8000f8e0004 */
[----:B------:R-:W-:Y:S01]  /*3570*/  FFMA R18, R87, R6, R18 ;  /* 0x0000000657127223 */ /* 0x000fe20000000012 */
[----:B------:R-:W-:Y:S01]  /*3580*/  IMAD R15, R15, UR5, R20 ;  /* 0x000000050f0f7c24 */ /* 0x000fe2000f8e0214 */
[----:B------:R-:W-:-:S03]  /*3590*/  IADD3 R12, P3, R12, UR6, RZ ;  /* 0x000000060c0c7c10 */ /* 0x000fc6000ff7e0ff */
[----:B------:R-:W-:Y:S02]  /*35a0*/  F2FP.SATFINITE.E4M3.F32.PACK_AB_MERGE_C R19, RZ, R18, RZ ;  /* 0x00000012ff13723e */ /* 0x000fe400048070ff */
[--C-:B------:R-:W-:Y:S02]  /*35b0*/  IADD3.X R13, R13, UR7, R15.reuse, P3, !PT ;  /* 0x000000070d0d7c10 */ /* 0x100fe40009ffe40f */
[----:B------:R-:W-:Y:S01]  /*35c0*/  PRMT R15, RZ, 0x7610, R15 ;  /* 0x00007610ff0f7816 */ /* 0x000fe2000000000f */
[----:B------:R0:W-:Y:S01]  /*35d0*/  @!P1 STG.E.U8 desc[UR12][R16.64+0x39], R19 ;  /* 0x0000391310009986 */ /* 0x0001e2000c10110c */
[----:B------:R-:W-:Y:S05]  /*35e0*/  @P2 BRA `(.L_x_94) ;  /* 0x0000000000042947 */ /* 0x000fea0003800000 */
[----:B------:R1:W5:Y:S02]  /*35f0*/  LDG.E.U8 R15, desc[UR12][R12.64] ;  /* 0x0000000c0c0f7981 */ /* 0x000364000c1e1100 */
.L_x_94:
[----:B------:R-:W-:Y:S05]  /*3600*/  BSYNC B0 ;  /* 0x0000000000007941 */ /* 0x000fea0003800000 */
.L_x_93:
[----:B-----5:R-:W-:Y:S01]  /*3610*/  LOP3.LUT R15, R15, 0xff, RZ, 0xc0, !PT ;  /* 0x000000ff0f0f7812 */ /* 0x020fe200078ec0ff */
[----:B------:R-:W-:Y:S01]  /*3620*/  BSSY B0, `(.L_x_95) ;  /* 0x000000b000007945 */ /* 0x000fe20003800000 */
[----:B------:R-:W-:Y:S02]  /*3630*/  ISETP.LT.OR P3, PT, R7, 0x2, !P0 ;  /* 0x000000020700780c */ /* 0x000fe40004761670 */
[----:B------:R-:W-:-:S05]  /*3640*/  F2FP.F16.E4M3.UNPACK_B R15, R15 ;  /* 0x0000000fff0f723e */ /* 0x000fca00020006ff */
[----:B------:R-:W-:-:S05]  /*3650*/  HADD2.F32 R15, -RZ, R15.H0_H0 ;  /* 0x2000000fff0f7230 */ /* 0x000fca0000004100 */
[----:B------:R-:W-:-:S04]  /*3660*/  FMUL R15, R15, R0 ;  /* 0x000000000f0f7220 */ /* 0x000fc80000400000 */
[----:B------:R-:W-:-:S05]  /*3670*/  FFMA R15, R24, R6, R15 ;  /* 0x00000006180f7223 */ /* 0x000fca000000000f */
[----:B0-----:R-:W-:Y:S02]  /*3680*/  F2FP.SATFINITE.E4M3.F32.PACK_AB_MERGE_C R17, RZ, R15, RZ ;  /* 0x0000000fff11723e */ /* 0x001fe400048070ff */
[----:B------:R-:W-:-:S03]  /*3690*/  PRMT R15, RZ, 0x7610, R15 ;  /* 0x00007610ff0f7816 */ /* 0x000fc6000000000f */
[----:B------:R0:W-:Y:S01]  /*36a0*/  @!P2 STG.E.U8 desc[UR12][R8.64], R17 ;  /* 0x000000110800a986 */ /* 0x0001e2000c10110c */
[----:B------:R-:W-:Y:S05]  /*36b0*/  @P3 BRA `(.L_x_96) ;  /* 0x0000000000043947 */ /* 0x000fea0003800000 */
[----:B------:R2:W5:Y:S02]  /*36c0*/  LDG.E.U8 R15, desc[UR12][R12.64+0x1] ;  /* 0x0000010c0c0f7981 */ /* 0x000564000c1e1100 */
.L_x_96:
[----:B------:R-:W-:Y:S05]  /*36d0*/  BSYNC B0 ;  /* 0x0000000000007941 */ /* 0x000fea0003800000 */
.L_x_95:
[----:B-----5:R-:W-:Y:S01]  /*36e0*/  LOP3.LUT R15, R15, 0xff, RZ, 0xc0, !PT ;  /* 0x000000ff0f0f7812 */ /* 0x020fe200078ec0ff */
[----:B------:R-:W-:Y:S01]  /*36f0*/  BSSY B0, `(.L_x_97) ;  /* 0x0000013000007945 */ /* 0x000fe20003800000 */
[----:B0-----:R-:W-:Y:S02]  /*3700*/  IADD3 R17, P1, R2, 0x48, RZ ;  /* 0x0000004802117810 */ /* 0x001fe40007f3e0ff */
[----:B------:R-:W-:-:S03]  /*3710*/  F2FP.F16.E4M3.UNPACK_B R15, R15 ;  /* 0x0000000fff0f723e */ /* 0x000fc600020006ff */
[----:B------:R-:W-:Y:S01]  /*3720*/  IMAD.X R3, RZ, RZ, R3, P1 ;  /* 0x000000ffff037224 */ /* 0x000fe200008e0603 */
[----:B------:R-:W-:Y:S01]  /*3730*/  ISETP.GE.AND P1, PT, R14, 0x49, PT ;  /* 0x000000490e00780c */ /* 0x000fe20003f26270 */
[----:B------:R-:W-:Y:S02]  /*3740*/  HADD2.F32 R15, -RZ, R15.H0_H0 ;  /* 0x2000000fff0f7230 */ /* 0x000fe40000004100 */
[----:B------:R-:W-:Y:S01]  /*3750*/  IMAD.WIDE.U32 R4, R17, UR4, R4 ;  /* 0x0000000411047c25 */ /* 0x000fe2000f8e0004 */
[----:B------:R-:W-:-:S03]  /*3760*/  ISETP.LT.OR P2, PT, R7, 0x1, !P1 ;  /* 0x000000010700780c */ /* 0x000fc60004f41670 */
[----:B------:R-:W-:Y:S01]  /*3770*/  FMUL R2, R15, R0 ;  /* 0x000000000f027220 */ /* 0x000fe20000400000 */
[----:B------:R-:W-:-:S03]  /*3780*/  IMAD R16, R3, UR4, RZ ;  /* 0x0000000403107c24 */ /* 0x000fc6000f8e02ff */
[----:B------:R-:W-:Y:S01]  /*3790*/  FFMA R25, R25, R6, R2 ;  /* 0x0000000619197223 */ /* 0x000fe20000000002 */
[----:B------:R-:W-:Y:S01]  /*37a0*/  IMAD R17, R17, UR5, R16 ;  /* 0x0000000511117c24 */ /* 0x000fe2000f8e0210 */
[----:B------:R-:W-:Y:S02]  /*37b0*/  IADD3 R2, P4, R4, UR6, RZ ;  /* 0x0000000604027c10 */ /* 0x000fe4000ff9e0ff */
[----:B------:R-:W-:Y:S02]  /*37c0*/  PRMT R4, RZ, 0x7610, R4 ;  /* 0x00007610ff047816 */ /* 0x000fe40000000004 */
[----:B------:R-:W-:Y:S02]  /*37d0*/  F2FP.SATFINITE.E4M3.F32.PACK_AB_MERGE_C R25, RZ, R25, RZ ;  /* 0x00000019ff19723e */ /* 0x000fe400048070ff */
[----:B------:R-:W-:-:S03]  /*37e0*/  IADD3.X R3, R5, UR7, R17, P4, !PT ;  /* 0x0000000705037c10 */ /* 0x000fc6000a7fe411 */
[----:B------:R0:W-:Y:S01]  /*37f0*/  @!P3 STG.E.U8 desc[UR12][R8.64+0x1], R25 ;  /* 0x000001190800b986 */ /* 0x0001e2000c10110c */
[----:B------:R-:W-:Y:S05]  /*3800*/  @P2 BRA `(.L_x_98) ;  /* 0x0000000000042947 */ /* 0x000fea0003800000 */
[----:B------:R3:W5:Y:S02]  /*3810*/  LDG.E.U8 R4, desc[UR12][R2.64] ;  /* 0x0000000c02047981 */ /* 0x000764000c1e1100 */
.L_x_98:
[----:B------:R-:W-:Y:S05]  /*3820*/  BSYNC B0 ;  /* 0x0000000000007941 */ /* 0x000fea0003800000 */
.L_x_97:
[----:B-----5:R-:W-:Y:S01]  /*3830*/  LOP3.LUT R4, R4, 0xff, RZ, 0xc0, !PT ;  /* 0x000000ff04047812 */ /* 0x020fe200078ec0ff */
[----:B------:R-:W-:Y:S01]  /*3840*/  BSSY B0, `(.L_x_99) ;  /* 0x000000b000007945 */ /* 0x000fe20003800000 */
[----:B------:R-:W-:Y:S02]  /*3850*/  ISETP.LT.OR P3, PT, R7, 0x2, !P1 ;  /* 0x000000020700780c */ /* 0x000fe40004f61670 */
[----:B------:R-:W-:-:S05]  /*3860*/  F2FP.F16.E4M3.UNPACK_B R4, R4 ;  /* 0x00000004ff04723e */ /* 0x000fca00020006ff */
[----:B------:R-:W-:Y:S01]  /*3870*/  HADD2.F32 R5, -RZ, R4.H0_H0 ;  /* 0x20000004ff057230 */ /* 0x000fe20000004100 */
[----:B------:R-:W-:-:S04]  /*3880*/  PRMT R4, RZ, 0x7610, R4 ;  /* 0x00007610ff047816 */ /* 0x000fc80000000004 */
[----:B------:R-:W-:-:S04]  /*3890*/  FMUL R5, R5, R0 ;  /* 0x0000000005057220 */ /* 0x000fc80000400000 */
[----:B------:R-:W-:-:S05]  /*38a0*/  FFMA R5, R26, R6, R5 ;  /* 0x000000061a057223 */ /* 0x000fca0000000005 */
[----:B------:R-:W-:-:S05]  /*38b0*/  F2FP.SATFINITE.E4M3.F32.PACK_AB_MERGE_C R5, RZ, R5, RZ ;  /* 0x00000005ff05723e */ /* 0x000fca00048070ff */
[----:B------:R4:W-:Y:S01]  /*38c0*/  @!P2 STG.E.U8 desc[UR12][R10.64], R5 ;  /* 0x000000050a00a986 */ /* 0x0009e2000c10110c */
[----:B------:R-:W-:Y:S05]  /*38d0*/  @P3 BRA `(.L_x_100) ;  /* 0x0000000000043947 */ /* 0x000fea0003800000 */
[----:B------:R0:W5:Y:S02]  /*38e0*/  LDG.E.U8 R4, desc[UR12][R2.64+0x1] ;  /* 0x0000010c02047981 */ /* 0x000164000c1e1100 */
.L_x_100:
[----:B------:R-:W-:Y:S05]  /*38f0*/  BSYNC B0 ;  /* 0x0000000000007941 */ /* 0x000fea0003800000 */
.L_x_99:
[----:B-----5:R-:W-:Y:S01]  /*3900*/  LOP3.LUT R4, R4, 0xff, RZ, 0xc0, !PT ;  /* 0x000000ff04047812 */ /* 0x020fe200078ec0ff */
[----:B------:R-:W-:Y:S01]  /*3910*/  BSSY B0, `(.L_x_101) ;  /* 0x000000b000007945 */ /* 0x000fe20003800000 */
[----:B------:R-:W-:Y:S02]  /*3920*/  ISETP.LT.OR P2, PT, R7, 0x9, !P0 ;  /* 0x000000090700780c */ /* 0x000fe40004741670 */
[----:B------:R-:W-:-:S05]  /*3930*/  F2FP.F16.E4M3.UNPACK_B R4, R4 ;  /* 0x00000004ff04723e */ /* 0x000fca00020006ff */
[----:B----4-:R-:W-:-:S05]  /*3940*/  HADD2.F32 R5, -RZ, R4.H0_H0 ;  /* 0x20000004ff057230 */ /* 0x010fca0000004100 */
[----:B------:R-:W-:-:S04]  /*3950*/  FMUL R4, R5, R0 ;  /* 0x0000000005047220 */ /* 0x000fc80000400000 */
[----:B------:R-:W-:-:S05]  /*3960*/  FFMA R4, R27, R6, R4 ;  /* 0x000000061b047223 */ /* 0x000fca0000000004 */
[----:B------:R-:W-:Y:S02]  /*3970*/  F2FP.SATFINITE.E4M3.F32.PACK_AB_MERGE_C R5, RZ, R4, RZ ;  /* 0x00000004ff05723e */ /* 0x000fe400048070ff */
[----:B------:R-:W-:-:S03]  /*3980*/  PRMT R4, RZ, 0x7610, R4 ;  /* 0x00007610ff047816 */ /* 0x000fc60000000004 */
[----:B------:R4:W-:Y:S01]  /*3990*/  @!P3 STG.E.U8 desc[UR12][R10.64+0x1], R5 ;  /* 0x000001050a00b986 */ /* 0x0009e2000c10110c */
[----:B------:R-:W-:Y:S05]  /*39a0*/  @P2 BRA `(.L_x_102) ;  /* 0x0000000000042947 */ /* 0x000fea0003800000 */
[----:B------:R0:W5:Y:S02]  /*39b0*/  LDG.E.U8 R4, desc[UR12][R12.64+0x8] ;  /* 0x0000080c0c047981 */ /* 0x000164000c1e1100 */
.L_x_102:
[----:B------:R-:W-:Y:S05]  /*39c0*/  BSYNC B0 ;  /* 0x0000000000007941 */ /* 0x000fea0003800000 */
.L_x_101:
[----:B-----5:R-:W-:Y:S01]  /*39d0*/  LOP3.LUT R4, R4, 0xff, RZ, 0xc0, !PT ;  /* 0x000000ff04047812 */ /* 0x020fe200078ec0ff */
[----:B------:R-:W-:Y:S01]  /*39e0*/  BSSY B0, `(.L_x_103) ;  /* 0x000000b000007945 */ /* 0x000fe20003800000 */
[----:B------:R-:W-:Y:S02]  /*39f0*/  ISETP.LT.OR P3, PT, R7, 0xa, !P0 ;  /* 0x0000000a0700780c */ /* 0x000fe40004761670 */
[----:B------:R-:W-:-:S05]  /*3a00*/  F2FP.F16.E4M3.UNPACK_B R4, R4 ;  /* 0x00000004ff04723e */ /* 0x000fca00020006ff */
[----:B----4-:R-:W-:Y:S01]  /*3a10*/  HADD2.F32 R5, -RZ, R4.H0_H0 ;  /* 0x20000004ff057230 */ /* 0x010fe20000004100 */
[----:B------:R-:W-:-:S04]  /*3a20*/  PRMT R4, RZ, 0x7610, R4 ;  /* 0x00007610ff047816 */ /* 0x000fc80000000004 */
[----:B------:R-:W-:-:S04]  /*3a30*/  FMUL R5, R5, R0 ;  /* 0x0000000005057220 */ /* 0x000fc80000400000 */
[----:B------:R-:W-:-:S05]  /*3a40*/  FFMA R5, R28, R6, R5 ;  /* 0x000000061c057223 */ /* 0x000fca0000000005 */
[----:B------:R-:W-:-:S05]  /*3a50*/  F2FP.SATFINITE.E4M3.F32.PACK_AB_MERGE_C R5, RZ, R5, RZ ;  /* 0x00000005ff05723e */ /* 0x000fca00048070ff */
[----:B------:R4:W-:Y:S01]  /*3a60*/  @!P2 STG.E.U8 desc[UR12][R8.64+0x8], R5 ;  /* 0x000008050800a986 */ /* 0x0009e2000c10110c */
[----:B------:R-:W-:Y:S05]  /*3a70*/  @P3 BRA `(.L_x_104) ;  /* 0x0000000000043947 */ /* 0x000fea0003800000 */
[----:B------:R0:W5:Y:S02]  /*3a80*/  LDG.E.U8 R4, desc[UR12][R12.64+0x9] ;  /* 0x0000090c0c047981 */ /* 0x000164000c1e1100 */
.L_x_104:
[----:B------:R-:W-:Y:S05]  /*3a90*/  BSYNC B0 ;  /* 0x0000000000007941 */ /* 0x000fea0003800000 */
.L_x_103:
        /* <DEDUP_REMOVED lines=12> */
.L_x_106:
[----:B------:R-:W-:Y:S05]  /*3b60*/  BSYNC B0 ;  /* 0x0000000000007941 */ /* 0x000fea0003800000 */
.L_x_105:
        /* <DEDUP_REMOVED lines=12> */
.L_x_108:
[----:B------:R-:W-:Y:S05]  /*3c30*/  BSYNC B0 ;  /* 0x0000000000007941 */ /* 0x000fea0003800000 */
.L_x_107:
        /* <DEDUP_REMOVED lines=12> */
.L_x_110:
[----:B------:R-:W-:Y:S05]  /*3d00*/  BSYNC B0 ;  /* 0x0000000000007941 */ /* 0x000fea0003800000 */
.L_x_109:
        /* <DEDUP_REMOVED lines=12> */
.L_x_112:
[----:B------:R-:W-:Y:S05]  /*3dd0*/  BSYNC B0 ;  /* 0x0000000000007941 */ /* 0x000fea0003800000 */
.L_x_111:
        /* <DEDUP_REMOVED lines=12> */
.L_x_114:
[----:B------:R-:W-:Y:S05]  /*3ea0*/  BSYNC B0 ;  /* 0x0000000000007941 */ /* 0x000fea0003800000 */
.L_x_113:
        /* <DEDUP_REMOVED lines=12> */
.L_x_116:
[----:B------:R-:W-:Y:S05]  /*3f70*/  BSYNC B0 ;  /* 0x0000000000007941 */ /* 0x000fea0003800000 */
.L_x_115:
        /* <DEDUP_REMOVED lines=12> */
.L_x_118:
[----:B------:R-:W-:Y:S05]  /*4040*/  BSYNC B0 ;  /* 0x0000000000007941 */ /* 0x000fea0003800000 */
.L_x_117:
        /* <DEDUP_REMOVED lines=12> */
.L_x_120:
[----:B------:R-:W-:Y:S05]  /*4110*/  BSYNC B0 ;  /* 0x0000000000007941 */ /* 0x000fea0003800000 */
.L_x_119:
        /* <DEDUP_REMOVED lines=12> */
.L_x_122:
[----:B------:R-:W-:Y:S05]  /*41e0*/  BSYNC B0 ;  /* 0x0000000000007941 */ /* 0x000fea0003800000 */
.L_x_121:
        /* <DEDUP_REMOVED lines=12> */
.L_x_124:
[----:B------:R-:W-:Y:S05]  /*42b0*/  BSYNC B0 ;  /* 0x0000000000007941 */ /* 0x000fea0003800000 */
.L_x_123:
        /* <DEDUP_REMOVED lines=12> */
.L_x_126:
[----:B------:R-:W-:Y:S05]  /*4380*/  BSYNC B0 ;  /* 0x0000000000007941 */ /* 0x000fea0003800000 */
.L_x_125:
        /* <DEDUP_REMOVED lines=12> */
.L_x_128:
[----:B------:R-:W-:Y:S05]  /*4450*/  BSYNC B0 ;  /* 0x0000000000007941 */ /* 0x000fea0003800000 */
.L_x_127:
        /* <DEDUP_REMOVED lines=12> */
.L_x_130:
[----:B------:R-:W-:Y:S05]  /*4520*/  BSYNC B0 ;  /* 0x0000000000007941 */ /* 0x000fea0003800000 */
.L_x_129:
        /* <DEDUP_REMOVED lines=12> */
.L_x_132:
[----:B------:R-:W-:Y:S05]  /*45f0*/  BSYNC B0 ;  /* 0x0000000000007941 */ /* 0x000fea0003800000 */
.L_x_131:
        /* <DEDUP_REMOVED lines=12> */
.L_x_134:
[----:B------:R-:W-:Y:S05]  /*46c0*/  BSYNC B0 ;  /* 0x0000000000007941 */ /* 0x000fea0003800000 */
.L_x_133:
        /* <DEDUP_REMOVED lines=12> */
.L_x_136:
[----:B------:R-:W-:Y:S05]  /*4790*/  BSYNC B0 ;  /* 0x0000000000007941 */ /* 0x000fea0003800000 */
.L_x_135:
        /* <DEDUP_REMOVED lines=12> */
.L_x_138:
[----:B------:R-:W-:Y:S05]  /*4860*/  BSYNC B0 ;  /* 0x0000000000007941 */ /* 0x000fea0003800000 */
.L_x_137:
        /* <DEDUP_REMOVED lines=12> */
.L_x_140:
[----:B------:R-:W-:Y:S05]  /*4930*/  BSYNC B0 ;  /* 0x0000000000007941 */ /* 0x000fea0003800000 */
.L_x_139:
        /* <DEDUP_REMOVED lines=12> */
.L_x_142:
[----:B------:R-:W-:Y:S05]  /*4a00*/  BSYNC B0 ;  /* 0x0000000000007941 */ /* 0x000fea0003800000 */
.L_x_141:
[----:B-----5:R-:W-:Y:S01]  /*4a10*/  F2FP.F16.E4M3.UNPACK_B R4, R4 ;  /* 0x00000004ff04723e */ /* 0x020fe200020006ff */
[----:B------:R-:W-:Y:S01]  /*4a20*/  BSSY B0, `(.L_x_143) ;  /* 0x000000a000007945 */ /* 0x000fe20003800000 */
[----:B------:R-:W-:-:S03]  /*4a30*/  ISETP.LT.OR P3, PT, R7, 0x32, !P0 ;  /* 0x000000320700780c */ /* 0x000fc60004761670 */
        /* <DEDUP_REMOVED lines=8> */
.L_x_144:
[----:B------:R-:W-:Y:S05]  /*4ac0*/  BSYNC B0 ;  /* 0x0000000000007941 */ /* 0x000fea0003800000 */
.L_x_143:
[----:B-----5:R-:W-:Y:S01]  /*4ad0*/  F2FP.F16.E4M3.UNPACK_B R4, R4 ;  /* 0x00000004ff04723e */ /* 0x020fe200020006ff */
[----:B------:R-:W-:Y:S01]  /*4ae0*/  BSSY B0, `(.L_x_145) ;  /* 0x000000a000007945 */ /* 0x000fe20003800000 */
[----:B------:R-:W-:-:S03]  /*4af0*/  ISETP.LT.OR P2, PT, R7, 0x31, !P1 ;  /* 0x000000310700780c */ /* 0x000fc60004f41670 */
        /* <DEDUP_REMOVED lines=8> */
.L_x_146:
[----:B------:R-:W-:Y:S05]  /*4b80*/  BSYNC B0 ;  /* 0x0000000000007941 */ /* 0x000fea0003800000 */
.L_x_145:
        /* <DEDUP_REMOVED lines=11> */
.L_x_148:
[----:B------:R-:W-:Y:S05]  /*4c40*/  BSYNC B0 ;  /* 0x0000000000007941 */ /* 0x000fea0003800000 */
.L_x_147:
        /* <DEDUP_REMOVED lines=11> */
.L_x_150:
[----:B------:R-:W-:Y:S05]  /*4d00*/  BSYNC B0 ;  /* 0x0000000000007941 */ /* 0x000fea0003800000 */
.L_x_149:
        /* <DEDUP_REMOVED lines=11> */
.L_x_152:
[----:B------:R-:W-:Y:S05]  /*4dc0*/  BSYNC B0 ;  /* 0x0000000000007941 */ /* 0x000fea0003800000 */
.L_x_151:
        /* <DEDUP_REMOVED lines=11> */
.L_x_154:
[----:B------:R-:W-:Y:S05]  /*4e80*/  BSYNC B0 ;  /* 0x0000000000007941 */ /* 0x000fea0003800000 */
.L_x_153:
        /* <DEDUP_REMOVED lines=11> */
.L_x_156:
[----:B------:R-:W-:Y:S05]  /*4f40*/  BSYNC B0 ;  /* 0x0000000000007941 */ /* 0x000fea0003800000 */
.L_x_155:
[----:B-----5:R-:W-:-:S05]  /*4f50*/  F2FP.F16.E4M3.UNPACK_B R4, R4 ;  /* 0x00000004ff04723e */ /* 0x020fca00020006ff */
[----:B0--3--:R-:W-:-:S05]  /*4f60*/  HADD2.F32 R3, -RZ, R4.H0_H0 ;  /* 0x20000004ff037230 */ /* 0x009fca0000004100 */
[----:B------:R-:W-:-:S04]  /*4f70*/  FMUL R0, R3, R0 ;  /* 0x0000000003007220 */ /* 0x000fc80000400000 */
[----:B------:R-:W-:-:S05]  /*4f80*/  FFMA R0, R55, R6, R0 ;  /* 0x0000000637007223 */ /* 0x000fca0000000000 */
[----:B------:R-:W-:Y:S01]  /*4f90*/  F2FP.SATFINITE.E4M3.F32.PACK_AB_MERGE_C R3, RZ, R0, RZ ;  /* 0x00000000ff03723e */ /* 0x000fe200048070ff */
[----:B------:R-:W-:Y:S06]  /*4fa0*/  @P1 EXIT ;  /* 0x000000000000194d */ /* 0x000fec0003800000 */
[----:B------:R-:W-:Y:S01]  /*4fb0*/  STG.E.U8 desc[UR12][R10.64+0x39], R3 ;  /* 0x000039030a007986 */ /* 0x000fe2000c10110c */
[----:B------:R-:W-:Y:S05]  /*4fc0*/  EXIT ;  /* 0x000000000000794d */ /* 0x000fea0003800000 */
.L_x_28:
[----:B------:R-:W-:Y:S01]  /*4fd0*/  ISETP.GE.AND P0, PT, R14, 0x1, PT ;  /* 0x000000010e00780c */ /* 0x000fe20003f06270 */
[-C--:B------:R-:W-:Y:S01]  /*4fe0*/  FMUL R57, R57, R6.reuse ;  /* 0x0000000639397220 */ /* 0x080fe20000400000 */
[-C--:B------:R-:W-:Y:S01]  /*4ff0*/  FMUL R56, R56, R6.reuse ;  /* 0x0000000638387220 */ /* 0x080fe20000400000 */
[----:B------:R-:W-:Y:S01]  /*5000*/  ISETP.GE.AND P2, PT, R14, 0x9, PT ;  /* 0x000000090e00780c */ /* 0x000fe20003f46270 */
[-C--:B------:R-:W-:Y:S01]  /*5010*/  FMUL R58, R58, R6.reuse ;  /* 0x000000063a3a7220 */ /* 0x080fe20000400000 */
[----:B------:R-:W-:Y:S01]  /*5020*/  ISETP.LT.OR P3, PT, R7, 0x2, !P0 ;  /* 0x000000020700780c */ /* 0x000fe20004761670 */
[-C--:B------:R-:W-:Y:S01]  /*5030*/  FMUL R59, R59, R6.reuse ;  /* 0x000000063b3b7220 */ /* 0x080fe20000400000 */
[----:B------:R-:W-:Y:S01]  /*5040*/  ISETP.LT.OR P1, PT, R7, 0x1, !P0 ;  /* 0x000000010700780c */ /* 0x000fe20004721670 */
[-C--:B------:R-:W-:Y:S01]  /*5050*/  FMUL R60, R60, R6.reuse ;  /* 0x000000063c3c7220 */ /* 0x080fe20000400000 */
[----:B------:R-:W-:Y:S01]  /*5060*/  F2FP.SATFINITE.E4M3.F32.PACK_AB_MERGE_C R57, RZ, R57, RZ ;  /* 0x00000039ff39723e */ /* 0x000fe200048070ff */
[----:B------:R-:W-:Y:S01]  /*5070*/  FMUL R61, R61, R6 ;  /* 0x000000063d3d7220 */ /* 0x000fe20000400000 */
[----:B------:R-:W-:Y:S01]  /*5080*/  F2FP.SATFINITE.E4M3.F32.PACK_AB_MERGE_C R3, RZ, R56, RZ ;  /* 0x00000038ff03723e */ /* 0x000fe200048070ff */
[-C--:B------:R-:W-:Y:S01]  /*5090*/  FMUL R62, R62, R6.reuse ;  /* 0x000000063e3e7220 */ /* 0x080fe20000400000 */
[----:B------:R-:W-:Y:S01]  /*50a0*/  ISETP.LT.OR P4, PT, R7, 0x2, !P2 ;  /* 0x000000020700780c */ /* 0x000fe20005781670 */
[-C--:B------:R-:W-:Y:S01]  /*50b0*/  FMUL R63, R63, R6.reuse ;  /* 0x000000063f3f7220 */ /* 0x080fe20000400000 */
[C---:B------:R-:W-:Y:S01]  /*50c0*/  ISETP.LT.OR P5, PT, R7.reuse, 0x9, !P0 ;  /* 0x000000090700780c */ /* 0x040fe200047a1670 */
[-C--:B------:R-:W-:Y:S01]  /*50d0*/  FMUL R64, R64, R6.reuse ;  /* 0x0000000640407220 */ /* 0x080fe20000400000 */
[C---:B------:R-:W-:Y:S01]  /*50e0*/  ISETP.LT.OR P6, PT, R7.reuse, 0xa, !P0 ;  /* 0x0000000a0700780c */ /* 0x040fe200047c1670 */
[----:B------:R-:W-:Y:S01]  /*50f0*/  @!P3 STG.E.U8 desc[UR12][R12.64+0x1], R57 ;  /* 0x000001390c00b986 */ /* 0x000fe2000c10110c */
[----:B------:R-:W-:Y:S01]  /*5100*/  ISETP.LT.OR P3, PT, R7, 0x1, !P2 ;  /* 0x000000010700780c */ /* 0x000fe20005761670 */
[-C--:B------:R-:W-:Y:S01]  /*5110*/  FMUL R65, R65, R6.reuse ;  /* 0x0000000641417220 */ /* 0x080fe20000400000 */
[----:B------:R-:W-:Y:S01]  /*5120*/  F2FP.SATFINITE.E4M3.F32.PACK_AB_MERGE_C R59, RZ, R59, RZ ;  /* 0x0000003bff3b723e */ /* 0x000fe200048070ff */
[----:B------:R0:W-:Y:S01]  /*5130*/  @!P1 STG.E.U8 desc[UR12][R12.64], R3 ;  /* 0x000000030c009986 */ /* 0x0001e2000c10110c */
[----:B------:R-:W-:Y:S01]  /*5140*/  ISETP.LT.OR P1, PT, R7, 0x9, !P2 ;  /* 0x000000090700780c */ /* 0x000fe20005721670 */
[----:B------:R-:W-:Y:S01]  /*5150*/  FMUL R66, R66, R6 ;  /* 0x0000000642427220 */ /* 0x000fe20000400000 */
[----:B------:R-:W-:Y:S01]  /*5160*/  F2FP.SATFINITE.E4M3.F32.PACK_AB_MERGE_C R5, RZ, R60, RZ ;  /* 0x0000003cff05723e */ /* 0x000fe200048070ff */
[----:B------:R-:W-:Y:S01]  /*5170*/  @!P4 STG.E.U8 desc[UR12][R16.64+0x1], R59 ;  /* 0x0000013b1000c986 */ /* 0x000fe2000c10110c */
[----:B------:R-:W-:Y:S01]  /*5180*/  F2FP.SATFINITE.E4M3.F32.PACK_AB_MERGE_C R61, RZ, R61, RZ ;  /* 0x0000003dff3d723e */ /* 0x000fe200048070ff */
[----:B------:R-:W-:Y:S01]  /*5190*/  FMUL R67, R67, R6 ;  /* 0x0000000643437220 */ /* 0x000fe20000400000 */
[----:B------:R-:W-:Y:S01]  /*51a0*/  F2FP.SATFINITE.E4M3.F32.PACK_AB_MERGE_C R15, RZ, R62, RZ ;  /* 0x0000003eff0f723e */ /* 0x000fe200048070ff */
[-C--:B------:R-:W-:Y:S01]  /*51b0*/  FMUL R68, R68, R6.reuse ;  /* 0x0000000644447220 */ /* 0x080fe20000400000 */
[----:B------:R-:W-:Y:S01]  /*51c0*/  ISETP.LT.OR P4, PT, R7, 0x12, !P0 ;  /* 0x000000120700780c */ /* 0x000fe20004781670 */
[-C--:B------:R-:W-:Y:S01]  /*51d0*/  FMUL R69, R69, R6.reuse ;  /* 0x0000000645457220 */ /* 0x080fe20000400000 */
[----:B------:R-:W-:Y:S01]  /*51e0*/  F2FP.SATFINITE.E4M3.F32.PACK_AB_MERGE_C R63, RZ, R63, RZ ;  /* 0x0000003fff3f723e */ /* 0x000fe200048070ff */
[----:B------:R-:W-:Y:S01]  /*51f0*/  FMUL R70, R70, R6 ;  /* 0x0000000646467220 */ /* 0x000fe20000400000 */
[----:B0-----:R-:W-:Y:S01]  /*5200*/  F2FP.SATFINITE.E4M3.F32.PACK_AB_MERGE_C R3, RZ, R58, RZ ;  /* 0x0000003aff03723e */ /* 0x001fe200048070ff */
[-C--:B------:R-:W-:Y:S01]  /*5210*/  FMUL R71, R71, R6.reuse ;  /* 0x0000000647477220 */ /* 0x080fe20000400000 */
[----:B------:R-:W-:Y:S01]  /*5220*/  F2FP.SATFINITE.E4M3.F32.PACK_AB_MERGE_C R65, RZ, R65, RZ ;  /* 0x00000041ff41723e */ /* 0x000fe200048070ff */
[-C--:B------:R-:W-:Y:S01]  /*5230*/  FMUL R72, R72, R6.reuse ;  /* 0x0000000648487220 */ /* 0x080fe20000400000 */
[----:B------:R-:W-:Y:S01]  /*5240*/  F2FP.SATFINITE.E4M3.F32.PACK_AB_MERGE_C R67, RZ, R67, RZ ;  /* 0x00000043ff43723e */ /* 0x000fe200048070ff */
[----:B------:R0:W-:Y:S01]  /*5250*/  @!P3 STG.E.U8 desc[UR12][R16.64], R3 ;  /* 0x000000031000b986 */ /* 0x0001e2000c10110c */
[----:B------:R-:W-:Y:S01]  /*5260*/  ISETP.LT.OR P3, PT, R7, 0xa, !P2 ;  /* 0x0000000a0700780c */ /* 0x000fe20005761670 */
[-C--:B------:R-:W-:Y:S01]  /*5270*/  FMUL R73, R73, R6.reuse ;  /* 0x0000000649497220 */ /* 0x080fe20000400000 */
[----:B------:R-:W-:Y:S01]  /*5280*/  F2FP.SATFINITE.E4M3.F32.PACK_AB_MERGE_C R69, RZ, R69, RZ ;  /* 0x00000045ff45723e */ /* 0x000fe200048070ff */
[----:B------:R1:W-:Y:S01]  /*5290*/  @!P5 STG.E.U8 desc[UR12][R12.64+0x8], R5 ;  /* 0x000008050c00d986 */ /* 0x0003e2000c10110c */
[C---:B------:R-:W-:Y:S01]  /*52a0*/  ISETP.LT.OR P5, PT, R7.reuse, 0x11, !P2 ;  /* 0x000000110700780c */ /* 0x040fe200057a1670 */
[-C--:B------:R-:W-:Y:S01]  /*52b0*/  FMUL R74, R74, R6.reuse ;  /* 0x000000064a4a7220 */ /* 0x080fe20000400000 */
[----:B------:R-:W-:Y:S01]  /*52c0*/  F2FP.SATFINITE.E4M3.F32.PACK_AB_MERGE_C R71, RZ, R71, RZ ;  /* 0x00000047ff47723e */ /* 0x000fe200048070ff */
[----:B------:R-:W-:Y:S01]  /*52d0*/  @!P6 STG.E.U8 desc[UR12][R12.64+0x9], R61 ;  /* 0x0000093d0c00e986 */ /* 0x000fe2000c10110c */
[----:B------:R-:W-:Y:S01]  /*52e0*/  ISETP.LT.OR P6, PT, R7, 0x12, !P2 ;  /* 0x000000120700780c */ /* 0x000fe200057c1670 */
[-C--:B------:R-:W-:Y:S01]  /*52f0*/  FMUL R75, R75, R6.reuse ;  /* 0x000000064b4b7220 */ /* 0x080fe20000400000 */
[-C--:B------:R-:W-:Y:S01]  /*5300*/  FMUL R76, R76, R6.reuse ;  /* 0x000000064c4c7220 */ /* 0x080fe20000400000 */
[----:B------:R2:W-:Y:S01]  /*5310*/  @!P1 STG.E.U8 desc[UR12][R16.64+0x8], R15 ;  /* 0x0000080f10009986 */ /* 0x0005e2000c10110c */
[----:B------:R-:W-:Y:S01]  /*5320*/  ISETP.LT.OR P1, PT, R7, 0x11, !P0 ;  /* 0x000000110700780c */ /* 0x000fe20004721670 */
[----:B------:R-:W-:Y:S01]  /*5330*/  FMUL R77, R77, R6 ;  /* 0x000000064d4d7220 */ /* 0x000fe20000400000 */
[----:B0-----:R-:W-:Y:S01]  /*5340*/  F2FP.SATFINITE.E4M3.F32.PACK_AB_MERGE_C R3, RZ, R64, RZ ;  /* 0x00000040ff03723e */ /* 0x001fe200048070ff */
[----:B------:R-:W-:Y:S01]  /*5350*/  @!P3 STG.E.U8 desc[UR12][R16.64+0x9], R63 ;  /* 0x0000093f1000b986 */ /* 0x000fe2000c10110c */
[----:B-1----:R-:W-:Y:S01]  /*5360*/  F2FP.SATFINITE.E4M3.F32.PACK_AB_MERGE_C R5, RZ, R66, RZ ;  /* 0x00000042ff05723e */ /* 0x002fe200048070ff */
[-C--:B------:R-:W-:Y:S01]  /*5370*/  FMUL R78, R78, R6.reuse ;  /* 0x000000064e4e7220 */ /* 0x080fe20000400000 */
[C---:B------:R-:W-:Y:S01]  /*5380*/  ISETP.LT.OR P3, PT, R7.reuse, 0x19, !P0 ;  /* 0x000000190700780c */ /* 0x040fe20004761670 */
[----:B------:R-:W-:Y:S01]  /*5390*/  @!P4 STG.E.U8 desc[UR12][R12.64+0x11], R65 ;  /* 0x000011410c00c986 */ /* 0x000fe2000c10110c */
[----:B------:R-:W-:Y:S01]  /*53a0*/  ISETP.LT.OR P4, PT, R7, 0x1a, !P0 ;  /* 0x0000001a0700780c */ /* 0x000fe20004781670 */
[-C--:B------:R-:W-:Y:S01]  /*53b0*/  FMUL R79, R79, R6.reuse ;  /* 0x000000064f4f7220 */ /* 0x080fe20000400000 */
[----:B------:R-:W-:Y:S01]  /*53c0*/  F2FP.SATFINITE.E4M3.F32.PACK_AB_MERGE_C R73, RZ, R73, RZ ;  /* 0x00000049ff49723e */ /* 0x000fe200048070ff */
[----:B------:R-:W-:Y:S01]  /*53d0*/  FMUL R81, R81, R6 ;  /* 0x0000000651517220 */ /* 0x000fe20000400000 */
[----:B--2---:R-:W-:Y:S01]  /*53e0*/  F2FP.SATFINITE.E4M3.F32.PACK_AB_MERGE_C R15, RZ, R72, RZ ;  /* 0x00000048ff0f723e */ /* 0x004fe200048070ff */
[----:B------:R0:W-:Y:S01]  /*53f0*/  @!P1 STG.E.U8 desc[UR12][R12.64+0x10], R3 ;  /* 0x000010030c009986 */ /* 0x0001e2000c10110c */
[C---:B------:R-:W-:Y:S01]  /*5400*/  ISETP.LT.OR P1, PT, R7.reuse, 0x21, !P0 ;  /* 0x000000210700780c */ /* 0x040fe20004721670 */
        /* <DEDUP_REMOVED lines=8> */
[----:B------:R-:W-:Y:S01]  /*5490*/  FMUL R83, R83, R6 ;  /* 0x0000000653537220 */ /* 0x000fe20000400000 */
[----:B------:R-:W-:Y:S01]  /*54a0*/  F2FP.SATFINITE.E4M3.F32.PACK_AB_MERGE_C R79, RZ, R79, RZ ;  /* 0x0000004fff4f723e */ /* 0x000fe200048070ff */
[----:B------:R-:W-:Y:S01]  /*54b0*/  @!P4 STG.E.U8 desc[UR12][R12.64+0x19], R69 ;  /* 0x000019450c00c986 */ /* 0x000fe2000c10110c */
[----:B0-----:R-:W-:Y:S01]  /*54c0*/  F2FP.SATFINITE.E4M3.F32.PACK_AB_MERGE_C R3, RZ, R68, RZ ;  /* 0x00000044ff03723e */ /* 0x001fe200048070ff */
[-C--:B------:R-:W-:Y:S01]  /*54d0*/  FMUL R84, R84, R6.reuse ;  /* 0x0000000654547220 */ /* 0x080fe20000400000 */
[----:B------:R-:W-:Y:S01]  /*54e0*/  ISETP.LT.OR P4, PT, R7, 0x22, !P2 ;  /* 0x000000220700780c */ /* 0x000fe20005781670 */
[----:B------:R-:W-:Y:S01]  /*54f0*/  FMUL R85, R85, R6 ;  /* 0x0000000655557220 */ /* 0x000fe20000400000 */
[----:B-1----:R-:W-:Y:S01]  /*5500*/  F2FP.SATFINITE.E4M3.F32.PACK_AB_MERGE_C R5, RZ, R70, RZ ;  /* 0x00000046ff05723e */ /* 0x002fe200048070ff */
[----:B------:R0:W-:Y:S01]  /*5510*/  @!P3 STG.E.U8 desc[UR12][R12.64+0x18], R3 ;  /* 0x000018030c00b986 */ /* 0x0001e2000c10110c */
[C---:B------:R-:W-:Y:S01]  /*5520*/  ISETP.LT.OR P3, PT, R7.reuse, 0x22, !P0 ;  /* 0x000000220700780c */ /* 0x040fe20004761670 */
[-C--:B------:R-:W-:Y:S01]  /*5530*/  FMUL R86, R86, R6.reuse ;  /* 0x0000000656567220 */ /* 0x080fe20000400000 */
[----:B------:R-:W-:Y:S01]  /*5540*/  F2FP.SATFINITE.E4M3.F32.PACK_AB_MERGE_C R81, RZ, R81, RZ ;  /* 0x00000051ff51723e */ /* 0x000fe200048070ff */
[----:B------:R1:W-:Y:S01]  /*5550*/  @!P5 STG.E.U8 desc[UR12][R16.64+0x18], R5 ;  /* 0x000018051000d986 */ /* 0x0003e2000c10110c */
[----:B------:R-:W-:Y:S01]  /*5560*/  ISETP.LT.OR P5, PT, R7, 0x29, !P0 ;  /* 0x000000290700780c */ /* 0x000fe200047a1670 */
[-C--:B------:R-:W-:Y:S01]  /*5570*/  FMUL R87, R87, R6.reuse ;  /* 0x0000000657577220 */ /* 0x080fe20000400000 */
[----:B------:R-:W-:Y:S01]  /*5580*/  F2FP.SATFINITE.E4M3.F32.PACK_AB_MERGE_C R83, RZ, R83, RZ ;  /* 0x00000053ff53723e */ /* 0x000fe200048070ff */
[----:B------:R-:W-:Y:S01]  /*5590*/  @!P6 STG.E.U8 desc[UR12][R16.64+0x19], R71 ;  /* 0x000019471000e986 */ /* 0x000fe2000c10110c */
[C---:B------:R-:W-:Y:S01]  /*55a0*/  ISETP.LT.OR P6, PT, R7.reuse, 0x2a, !P0 ;  /* 0x0000002a0700780c */ /* 0x040fe200047c1670 */
[-C--:B------:R-:W-:Y:S01]  /*55b0*/  FMUL R24, R24, R6.reuse ;  /* 0x0000000618187220 */ /* 0x080fe20000400000 */
[----:B------:R-:W-:Y:S01]  /*55c0*/  F2FP.SATFINITE.E4M3.F32.PACK_AB_MERGE_C R85, RZ, R85, RZ ;  /* 0x00000055ff55723e */ /* 0x000fe200048070ff */
        /* <DEDUP_REMOVED lines=25> */
[----:B------:R-:W-:Y:S01]  /*5760*/  FMUL R32, R32, R6 ;  /* 0x0000000620207220 */ /* 0x000fe20000400000 */
[----:B0-----:R-:W-:Y:S01]  /*5770*/  F2FP.SATFINITE.E4M3.F32.PACK_AB_MERGE_C R3, RZ, R78, RZ ;  /* 0x0000004eff03723e */ /* 0x001fe200048070ff */
[----:B------:R-:W-:Y:S01]  /*5780*/  @!P3 STG.E.U8 desc[UR12][R16.64+0x29], R79 ;  /* 0x0000294f1000b986 */ /* 0x000fe2000c10110c */
[----:B------:R-:W-:Y:S01]  /*5790*/  ISETP.LT.OR P3, PT, R7, 0x3a, !P0 ;  /* 0x0000003a0700780c */ /* 0x000fe20004761670 */
[----:B------:R-:W-:Y:S01]  /*57a0*/  FMUL R33, R33, R6 ;  /* 0x0000000621217220 */ /* 0x000fe20000400000 */
[----:B-1----:R-:W-:Y:S01]  /*57b0*/  F2FP.SATFINITE.E4M3.F32.PACK_AB_MERGE_C R5, RZ, R80, RZ ;  /* 0x00000050ff05723e */ /* 0x002fe200048070ff */
[----:B------:R0:W-:Y:S01]  /*57c0*/  @!P1 STG.E.U8 desc[UR12][R16.64+0x28], R3 ;  /* 0x0000280310009986 */ /* 0x0001e2000c10110c */
[----:B------:R-:W-:Y:S01]  /*57d0*/  ISETP.GE.AND P1, PT, R14, 0x41, PT ;  /* 0x000000410e00780c */ /* 0x000fe20003f26270 */
[-C--:B------:R-:W-:Y:S01]  /*57e0*/  FMUL R34, R34, R6.reuse ;  /* 0x0000000622227220 */ /* 0x080fe20000400000 */
[----:B------:R-:W-:Y:S01]  /*57f0*/  F2FP.SATFINITE.E4M3.F32.PACK_AB_MERGE_C R29, RZ, R29, RZ ;  /* 0x0000001dff1d723e */ /* 0x000fe200048070ff */
[----:B------:R-:W-:Y:S01]  /*5800*/  @!P5 STG.E.U8 desc[UR12][R12.64+0x31], R81 ;  /* 0x000031510c00d986 */ /* 0x000fe2000c10110c */
[----:B------:R-:W-:Y:S01]  /*5810*/  ISETP.LT.OR P5, PT, R7, 0x32, !P2 ;  /* 0x000000320700780c */ /* 0x000fe200057a1670 */
[-C--:B------:R-:W-:Y:S01]  /*5820*/  FMUL R35, R35, R6.reuse ;  /* 0x0000000623237220 */ /* 0x080fe20000400000 */
[----:B------:R-:W-:Y:S01]  /*5830*/  F2FP.SATFINITE.E4M3.F32.PACK_AB_MERGE_C R31, RZ, R31, RZ ;  /* 0x0000001fff1f723e */ /* 0x000fe200048070ff */
[----:B------:R1:W-:Y:S01]  /*5840*/  @!P4 STG.E.U8 desc[UR12][R12.64+0x30], R5 ;  /* 0x000030050c00c986 */ /* 0x0003e2000c10110c */
[C---:B------:R-:W-:Y:S01]  /*5850*/  ISETP.LT.OR P4, PT, R7.reuse, 0x39, !P0 ;  /* 0x000000390700780c */ /* 0x040fe20004781670 */
[-C--:B------:R-:W-:Y:S01]  /*5860*/  FMUL R36, R36, R6.reuse ;  /* 0x0000000624247220 */ /* 0x080fe20000400000 */
[----:B------:R-:W-:Y:S01]  /*5870*/  ISETP.GE.AND P0, PT, R14, 0x49, PT ;  /* 0x000000490e00780c */ /* 0x000fe20003f06270 */
[----:B------:R-:W-:Y:S01]  /*5880*/  @!P6 STG.E.U8 desc[UR12][R16.64+0x30], R15 ;  /* 0x0000300f1000e986 */ /* 0x000fe2000c10110c */
[----:B------:R-:W-:Y:S01]  /*5890*/  ISETP.LT.OR P6, PT, R7, 0x39, !P2 ;  /* 0x000000390700780c */ /* 0x000fe200057c1670 */
[----:B------:R-:W-:Y:S01]  /*58a0*/  FMUL R37, R37, R6 ;  /* 0x0000000625257220 */ /* 0x000fe20000400000 */
[----:B0-----:R-:W-:Y:S01]  /*58b0*/  F2FP.SATFINITE.E4M3.F32.PACK_AB_MERGE_C R3, RZ, R84, RZ ;  /* 0x00000054ff03723e */ /* 0x001fe200048070ff */
[-C--:B------:R-:W-:Y:S01]  /*58c0*/  FMUL R38, R38, R6.reuse ;  /* 0x0000000626267220 */ /* 0x080fe20000400000 */
[C---:B------:R-:W-:Y:S01]  /*58d0*/  ISETP.LT.OR P2, PT, R7.reuse, 0x3a, !P2 ;  /* 0x0000003a0700780c */ /* 0x040fe20005741670 */
[----:B------:R-:W-:Y:S01]  /*58e0*/  @!P5 STG.E.U8 desc[UR12][R16.64+0x31], R83 ;  /* 0x000031531000d986 */ /* 0x000fe2000c10110c */
        /* <DEDUP_REMOVED lines=24> */
[----:B--2---:R-:W-:Y:S01]  /*5a70*/  F2FP.SATFINITE.E4M3.F32.PACK_AB_MERGE_C R5, RZ, R26, RZ ;  /* 0x0000001aff05723e */ /* 0x004fe200048070ff */
[-C--:B------:R-:W-:Y:S01]  /*5a80*/  FMUL R45, R45, R6.reuse ;  /* 0x000000062d2d7220 */ /* 0x080fe20000400000 */
[C---:B------:R-:W-:Y:S01]  /*5a90*/  ISETP.LT.OR P3, PT, R7.reuse, 0x9, !P1 ;  /* 0x000000090700780c */ /* 0x040fe20004f61670 */
[----:B------:R-:W-:Y:S01]  /*5aa0*/  @!P6 STG.E.U8 desc[UR12][R10.64+0x1], R27 ;  /* 0x0000011b0a00e986 */ /* 0x000fe2000c10110c */
[C---:B------:R-:W-:Y:S01]  /*5ab0*/  ISETP.LT.OR P6, PT, R7.reuse, 0xa, !P0 ;  /* 0x0000000a0700780c */ /* 0x040fe200047c1670 */
        /* <DEDUP_REMOVED lines=9> */
[----:B------:R-:W-:Y:S01]  /*5b50*/  ISETP.LT.OR P4, PT, R7, 0x12, !P0 ;  /* 0x000000120700780c */ /* 0x000fe20004781670 */
[-C--:B------:R-:W-:Y:S01]  /*5b60*/  FMUL R49, R49, R6.reuse ;  /* 0x0000000631317220 */ /* 0x080fe20000400000 */
[----:B------:R-:W-:Y:S01]  /*5b70*/  F2FP.SATFINITE.E4M3.F32.PACK_AB_MERGE_C R43, RZ, R43, RZ ;  /* 0x0000002bff2b723e */ /* 0x000fe200048070ff */
[----:B------:R0:W-:Y:S01]  /*5b80*/  @!P3 STG.E.U8 desc[UR12][R8.64+0x8], R3 ;  /* 0x000008030800b986 */ /* 0x0001e2000c10110c */
[C---:B------:R-:W-:Y:S01]  /*5b90*/  ISETP.LT.OR P3, PT, R7.reuse, 0x12, !P1 ;  /* 0x000000120700780c */ /* 0x040fe20004f61670 */
[----:B------:R-:W-:Y:S01]  /*5ba0*/  FMUL R50, R50, R6 ;  /* 0x0000000632327220 */ /* 0x000fe20000400000 */
[----:B-1----:R-:W-:Y:S01]  /*5bb0*/  F2FP.SATFINITE.E4M3.F32.PACK_AB_MERGE_C R5, RZ, R30, RZ ;  /* 0x0000001eff05723e */ /* 0x002fe200048070ff */
[----:B------:R-:W-:Y:S01]  /*5bc0*/  @!P6 STG.E.U8 desc[UR12][R10.64+0x9], R31 ;  /* 0x0000091f0a00e986 */ /* 0x000fe2000c10110c */
[----:B------:R-:W-:Y:S01]  /*5bd0*/  ISETP.LT.OR P6, PT, R7, 0x1a, !P1 ;  /* 0x0000001a0700780c */ /* 0x000fe20004fc1670 */
[-C--:B------:R-:W-:Y:S01]  /*5be0*/  FMUL R51, R51, R6.reuse ;  /* 0x0000000633337220 */ /* 0x080fe20000400000 */
[----:B------:R-:W-:Y:S01]  /*5bf0*/  F2FP.SATFINITE.E4M3.F32.PACK_AB_MERGE_C R45, RZ, R45, RZ ;  /* 0x0000002dff2d723e */ /* 0x000fe200048070ff */
[----:B------:R1:W-:Y:S01]  /*5c00*/  @!P5 STG.E.U8 desc[UR12][R10.64+0x8], R5 ;  /* 0x000008050a00d986 */ /* 0x0003e2000c10110c */
        /* <DEDUP_REMOVED lines=8> */
[----:B------:R-:W-:Y:S01]  /*5c90*/  ISETP.LT.OR P3, PT, R7, 0x1a, !P0 ;  /* 0x0000001a0700780c */ /* 0x000fe20004761670 */
[----:B------:R-:W-:Y:S01]  /*5ca0*/  FMUL R54, R54, R6 ;  /* 0x0000000636367220 */ /* 0x000fe20000400000 */
[----:B------:R-:W-:Y:S01]  /*5cb0*/  F2FP.SATFINITE.E4M3.F32.PACK_AB_MERGE_C R49, RZ, R49, RZ ;  /* 0x00000031ff31723e */ /* 0x000fe200048070ff */
[----:B------:R-:W-:Y:S01]  /*5cc0*/  @!P4 STG.E.U8 desc[UR12][R10.64+0x11], R35 ;  /* 0x000011230a00c986 */ /* 0x000fe2000c10110c */
[----:B-1----:R-:W-:Y:S01]  /*5cd0*/  F2FP.SATFINITE.E4M3.F32.PACK_AB_MERGE_C R5, RZ, R36, RZ ;  /* 0x00000024ff05723e */ /* 0x002fe200048070ff */
[----:B------:R-:W-:Y:S01]  /*5ce0*/  FMUL R6, R55, R6 ;  /* 0x0000000637067220 */ /* 0x000fe20000400000 */
[----:B------:R-:W-:-:S02]  /*5cf0*/  ISETP.LT.OR P4, PT, R7, 0x21, !P1 ;  /* 0x000000210700780c */ /* 0x000fc40004f81670 */
[----:B--2---:R-:W-:Y:S01]  /*5d00*/  F2FP.SATFINITE.E4M3.F32.PACK_AB_MERGE_C R13, RZ, R42, RZ ;  /* 0x0000002aff0d723e */ /* 0x004fe200048070ff */
[----:B------:R0:W-:Y:S01]  /*5d10*/  @!P2 STG.E.U8 desc[UR12][R10.64+0x10], R3 ;  /* 0x000010030a00a986 */ /* 0x0001e2000c10110c */
[C---:B------:R-:W-:Y:S02]  /*5d20*/  ISETP.LT.OR P2, PT, R7.reuse, 0x19, !P0 ;  /* 0x000000190700780c */ /* 0x040fe40004741670 */
[----:B------:R-:W-:Y:S01]  /*5d30*/  F2FP.SATFINITE.E4M3.F32.PACK_AB_MERGE_C R51, RZ, R51, RZ ;  /* 0x00000033ff33723e */ /* 0x000fe200048070ff */
[----:B------:R1:W-:Y:S01]  /*5d40*/  @!P5 STG.E.U8 desc[UR12][R8.64+0x18], R5 ;  /* 0x000018050800d986 */ /* 0x0003e2000c10110c */
[C---:B------:R-:W-:Y:S02]  /*5d50*/  ISETP.LT.OR P5, PT, R7.reuse, 0x22, !P1 ;  /* 0x000000220700780c */ /* 0x040fe40004fa1670 */
[----:B------:R-:W-:Y:S01]  /*5d60*/  F2FP.SATFINITE.E4M3.F32.PACK_AB_MERGE_C R53, RZ, R53, RZ ;  /* 0x00000035ff35723e */ /* 0x000fe200048070ff */
[----:B------:R-:W-:Y:S01]  /*5d70*/  @!P6 STG.E.U8 desc[UR12][R8.64+0x19], R37 ;  /* 0x000019250800e986 */ /* 0x000fe2000c10110c */
[----:B------:R-:W-:-:S02]  /*5d80*/  ISETP.LT.OR P6, PT, R7, 0x21, !P0 ;  /* 0x000000210700780c */ /* 0x000fc400047c1670 */
[----:B0-----:R-:W-:Y:S01]  /*5d90*/  F2FP.SATFINITE.E4M3.F32.PACK_AB_MERGE_C R3, RZ, R38, RZ ;  /* 0x00000026ff03723e */ /* 0x001fe200048070ff */
[----:B------:R-:W-:Y:S01]  /*5da0*/  @!P3 STG.E.U8 desc[UR12][R10.64+0x19], R39 ;  /* 0x000019270a00b986 */ /* 0x000fe2000c10110c */
[C---:B------:R-:W-:Y:S02]  /*5db0*/  ISETP.LT.OR P3, PT, R7.reuse, 0x29, !P0 ;  /* 0x000000290700780c */ /* 0x040fe40004761670 */
[----:B-1----:R-:W-:Y:S01]  /*5dc0*/  F2FP.SATFINITE.E4M3.F32.PACK_AB_MERGE_C R5, RZ, R40, RZ ;  /* 0x00000028ff05723e */ /* 0x002fe200048070ff */
[----:B------:R0:W-:Y:S01]  /*5dd0*/  @!P2 STG.E.U8 desc[UR12][R10.64+0x18], R3 ;  /* 0x000018030a00a986 */ /* 0x0001e2000c10110c */
[----:B------:R-:W-:-:S03]  /*5de0*/  ISETP.LT.OR P2, PT, R7, 0x29, !P1 ;  /* 0x000000290700780c */ /* 0x000fc60004f41670 */
[----:B------:R1:W-:Y:S01]  /*5df0*/  @!P4 STG.E.U8 desc[UR12][R8.64+0x20], R5 ;  /* 0x000020050800c986 */ /* 0x0003e2000c10110c */
[----:B------:R-:W-:-:S03]  /*5e00*/  ISETP.LT.OR P4, PT, R7, 0x2a, !P0 ;  /* 0x0000002a0700780c */ /* 0x000fc60004781670 */
[----:B------:R-:W-:Y:S01]  /*5e10*/  @!P5 STG.E.U8 desc[UR12][R8.64+0x21], R41 ;  /* 0x000021290800d986 */ /* 0x000fe2000c10110c */
[----:B------:R-:W-:-:S03]  /*5e20*/  ISETP.LT.OR P5, PT, R7, 0x2a, !P1 ;  /* 0x0000002a0700780c */ /* 0x000fc60004fa1670 */
[----:B------:R2:W-:Y:S01]  /*5e30*/  @!P6 STG.E.U8 desc[UR12][R10.64+0x20], R13 ;  /* 0x0000200d0a00e986 */ /* 0x0005e2000c10110c */
[----:B------:R-:W-:Y:S02]  /*5e40*/  ISETP.LT.OR P6, PT, R7, 0x22, !P0 ;  /* 0x000000220700780c */ /* 0x000fe400047c1670 */
[----:B0-----:R-:W-:Y:S02]  /*5e50*/  F2FP.SATFINITE.E4M3.F32.PACK_AB_MERGE_C R3, RZ, R44, RZ ;  /* 0x0000002cff03723e */ /* 0x001fe400048070ff */
[----:B-1----:R-:W-:Y:S02]  /*5e60*/  F2FP.SATFINITE.E4M3.F32.PACK_AB_MERGE_C R5, RZ, R46, RZ ;  /* 0x0000002eff05723e */ /* 0x002fe400048070ff */
[----:B--2---:R-:W-:-:S07]  /*5e70*/  F2FP.SATFINITE.E4M3.F32.PACK_AB_MERGE_C R13, RZ, R48, RZ ;  /* 0x00000030ff0d723e */ /* 0x004fce00048070ff */
[----:B------:R-:W-:Y:S01]  /*5e80*/  @!P6 STG.E.U8 desc[UR12][R10.64+0x21], R43 ;  /* 0x0000212b0a00e986 */ /* 0x000fe2000c10110c */
[----:B------:R-:W-:-:S03]  /*5e90*/  ISETP.LT.OR P6, PT, R7, 0x31, !P1 ;  /* 0x000000310700780c */ /* 0x000fc60004fc1670 */
[----:B------:R0:W-:Y:S01]  /*5ea0*/  @!P2 STG.E.U8 desc[UR12][R8.64+0x28], R3 ;  /* 0x000028030800a986 */ /* 0x0001e2000c10110c */
[----:B------:R-:W-:-:S03]  /*5eb0*/  ISETP.LT.OR P2, PT, R7, 0x32, !P1 ;  /* 0x000000320700780c */ /* 0x000fc60004f41670 */
[----:B------:R-:W-:Y:S01]  /*5ec0*/  @!P5 STG.E.U8 desc[UR12][R8.64+0x29], R45 ;  /* 0x0000292d0800d986 */ /* 0x000fe2000c10110c */
[----:B------:R-:W-:-:S03]  /*5ed0*/  ISETP.LT.OR P5, PT, R7, 0x31, !P0 ;  /* 0x000000310700780c */ /* 0x000fc600047a1670 */
[----:B------:R1:W-:Y:S01]  /*5ee0*/  @!P3 STG.E.U8 desc[UR12][R10.64+0x28], R5 ;  /* 0x000028050a00b986 */ /* 0x0003e2000c10110c */
[C---:B------:R-:W-:Y:S02]  /*5ef0*/  ISETP.LT.OR P3, PT, R7.reuse, 0x39, !P1 ;  /* 0x000000390700780c */ /* 0x040fe40004f61670 */
[C---:B------:R-:W-:Y:S01]  /*5f00*/  ISETP.LT.OR P1, PT, R7.reuse, 0x3a, !P1 ;  /* 0x0000003a0700780c */ /* 0x040fe20004f21670 */
[----:B------:R-:W-:Y:S01]  /*5f10*/  @!P4 STG.E.U8 desc[UR12][R10.64+0x29], R47 ;  /* 0x0000292f0a00c986 */ /* 0x000fe2000c10110c */
[C---:B------:R-:W-:Y:S02]  /*5f20*/  ISETP.LT.OR P4, PT, R7.reuse, 0x32, !P0 ;  /* 0x000000320700780c */ /* 0x040fe40004781670 */
[----:B0-----:R-:W-:Y:S01]  /*5f30*/  F2FP.SATFINITE.E4M3.F32.PACK_AB_MERGE_C R3, RZ, R50, RZ ;  /* 0x00000032ff03723e */ /* 0x001fe200048070ff */
[----:B------:R0:W-:Y:S01]  /*5f40*/  @!P6 STG.E.U8 desc[UR12][R8.64+0x30], R13 ;  /* 0x0000300d0800e986 */ /* 0x0001e2000c10110c */
[C---:B------:R-:W-:Y:S02]  /*5f50*/  ISETP.LT.OR P6, PT, R7.reuse, 0x39, !P0 ;  /* 0x000000390700780c */ /* 0x040fe400047c1670 */
[----:B------:R-:W-:Y:S01]  /*5f60*/  ISETP.LT.OR P0, PT, R7, 0x3a, !P0 ;  /* 0x0000003a0700780c */ /* 0x000fe20004701670 */
[----:B------:R2:W-:Y:S01]  /*5f70*/  @!P2 STG.E.U8 desc[UR12][R8.64+0x31], R49 ;  /* 0x000031310800a986 */ /* 0x0005e2000c10110c */
[----:B-1----:R-:W-:-:S02]  /*5f80*/  F2FP.SATFINITE.E4M3.F32.PACK_AB_MERGE_C R5, RZ, R52, RZ ;  /* 0x00000034ff05723e */ /* 0x002fc400048070ff */
[----:B------:R-:W-:Y:S01]  /*5f90*/  F2FP.SATFINITE.E4M3.F32.PACK_AB_MERGE_C R7, RZ, R54, RZ ;  /* 0x00000036ff07723e */ /* 0x000fe200048070ff */
[----:B------:R2:W-:Y:S04]  /*5fa0*/  @!P5 STG.E.U8 desc[UR12][R10.64+0x30], R3 ;  /* 0x000030030a00d986 */ /* 0x0005e8000c10110c */
[----:B------:R2:W-:Y:S01]  /*5fb0*/  @!P4 STG.E.U8 desc[UR12][R10.64+0x31], R51 ;  /* 0x000031330a00c986 */ /* 0x0005e2000c10110c */
[----:B0-----:R-:W-:-:S03]  /*5fc0*/  F2FP.SATFINITE.E4M3.F32.PACK_AB_MERGE_C R13, RZ, R6, RZ ;  /* 0x00000006ff0d723e */ /* 0x001fc600048070ff */
[----:B------:R2:W-:Y:S04]  /*5fd0*/  @!P3 STG.E.U8 desc[UR12][R8.64+0x38], R5 ;  /* 0x000038050800b986 */ /* 0x0005e8000c10110c */
[----:B------:R2:W-:Y:S04]  /*5fe0*/  @!P1 STG.E.U8 desc[UR12][R8.64+0x39], R53 ;  /* 0x0000393508009986 */ /* 0x0005e8000c10110c */
[----:B------:R2:W-:Y:S01]  /*5ff0*/  @!P6 STG.E.U8 desc[UR12][R10.64+0x38], R7 ;  /* 0x000038070a00e986 */ /* 0x0005e2000c10110c */
[----:B------:R-:W-:Y:S05]  /*6000*/  @P0 EXIT ;  /* 0x000000000000094d */ /* 0x000fea0003800000 */
[----:B------:R-:W-:Y:S01]  /*6010*/  STG.E.U8 desc[UR12][R10.64+0x39], R13 ;  /* 0x0000390d0a007986 */ /* 0x000fe2000c10110c */
[----:B------:R-:W-:Y:S05]  /*6020*/  EXIT ;  /* 0x000000000000794d */ /* 0x000fea0003800000 */
.L_x_14:
[----:B------:R-:W-:-:S13]  /*6030*/  ISETP.NE.AND P0, PT, R10, RZ, PT ;  /* 0x000000ff0a00720c */ /* 0x000fda0003f05270 */
[----:B------:R-:W-:Y:S05]  /*6040*/  @P0 EXIT ;  /* 0x000000000000094d */ /* 0x000fea0003800000 */
[----:B------:R-:W-:-:S13]  /*6050*/  ELECT P0, URZ, PT ;  /* 0x00000000003f782f */ /* 0x000fda0003800000 */
[----:B------:R-:W-:Y:S05]  /*6060*/  @!P0 BRA `(.L_x_157) ;  /* 0x0000000400c08947 */ /* 0x000fea0003800000 */
[----:B------:R-:W-:-:S13]  /*6070*/  ISETP.GE.AND P0, PT, R5, 0x1, PT ;  /* 0x000000010500780c */ /* 0x000fda0003f06270 */
[----:B------:R-:W-:Y:S05]  /*6080*/  @!P0 BRA `(.L_x_157) ;  /* 0x0000000400b88947 */ /* 0x000fea0003800000 */
[----:B-----5:R-:W0:Y:S01]  /*6090*/  S2R R6, SR_CgaCtaId ;  /* 0x0000000000067919 */ /* 0x020e220000008800 */
[----:B------:R-:W-:Y:S01]  /*60a0*/  IMAD.SHL.U32 R20, R13, 0x80, RZ ;  /* 0x000000800d147824 */ /* 0x000fe200078e00ff */
[----:B------:R-:W-:Y:S01]  /*60b0*/  ULDC UR4, c[0x0][0x384] ;  /* 0x0000e10000047ab9 */ /* 0x000fe20000000800 */
[----:B------:R-:W-:Y:S01]  /*60c0*/  LOP3.LUT P0, RZ, R12, 0x1f, RZ, 0xc0, !PT ;  /* 0x0000001f0cff7812 */ /* 0x000fe2000780c0ff */
[----:B------:R-:W-:Y:S01]  /*60d0*/  ULDC UR5, c[0x0][0x388] ;  /* 0x0000e20000057ab9 */ /* 0x000fe20000000800 */
[C---:B------:R-:W-:Y:S01]  /*60e0*/  ISETP.NE.AND P1, PT, R17.reuse, RZ, PT ;  /* 0x000000ff1100720c */ /* 0x040fe20003f25270 */
[----:B------:R-:W-:Y:S01]  /*60f0*/  IMAD.MOV.U32 R8, RZ, RZ, 0x1 ;  /* 0x00000001ff087424 */ /* 0x000fe200078e00ff */
[----:B------:R-:W-:Y:S01]  /*6100*/  ISETP.NE.OR P0, PT, R17, RZ, !P0 ;  /* 0x000000ff1100720c */ /* 0x000fe20004705670 */
[----:B------:R-:W-:Y:S01]  /*6110*/  IMAD.MOV.U32 R9, RZ, RZ, RZ ;  /* 0x000000ffff097224 */ /* 0x000fe200078e00ff */
[----:B------:R-:W-:Y:S02]  /*6120*/  LOP3.LUT R21, R3, 0x2, RZ, 0xfc, !PT ;  /* 0x0000000203157812 */ /* 0x000fe400078efcff */
[----:B------:R-:W-:Y:S01]  /*6130*/  CS2R R10, SRZ ;  /* 0x00000000000a7805 */ /* 0x000fe2000001ff00 */
[----:B------:R-:W-:-:S02]  /*6140*/  IMAD.MOV.U32 R12, RZ, RZ, RZ ;  /* 0x000000ffff0c7224 */ /* 0x000fc400078e00ff */
[----:B0-----:R-:W-:-:S05]  /*6150*/  IMAD.SHL.U32 R0, R6, 0x20, RZ ;  /* 0x0000002006007824 */ /* 0x001fca00078e00ff */
[----:B------:R-:W-:Y:S01]  /*6160*/  LOP3.LUT R2, R0, 0x20, RZ, 0xc0, !PT ;  /* 0x0000002000027812 */ /* 0x000fe200078ec0ff */
[----:B------:R-:W-:-:S04]  /*6170*/  IMAD R0, R18, R19, RZ ;  /* 0x0000001312007224 */ /* 0x000fc800078e02ff */
[----:B------:R-:W-:Y:S02]  /*6180*/  IMAD R4, R15, 0x40, R2 ;  /* 0x000000400f047824 */ /* 0x000fe400078e0202 */
[----:B------:R-:W-:Y:S02]  /*6190*/  IMAD.SHL.U32 R2, R6, 0x800, RZ ;  /* 0x0000080006027824 */ /* 0x000fe400078e00ff */
[----:B------:R-:W-:-:S03]  /*61a0*/  IMAD.HI.U32 R6, R20, UR4, RZ ;  /* 0x0000000414067c27 */ /* 0x000fc6000f8e00ff */
[----:B------:R-:W-:Y:S01]  /*61b0*/  LOP3.LUT R2, R2, 0x800, RZ, 0xc0, !PT ;  /* 0x0000080002027812 */ /* 0x000fe200078ec0ff */
[----:B------:R-:W-:Y:S01]  /*61c0*/  IMAD R0, R7, R0, 0x1 ;  /* 0x0000000107007424 */ /* 0x000fe200078e0200 */
[----:B------:R-:W-:-:S07]  /*61d0*/  SHF.R.U32.HI R6, RZ, UR5, R6 ;  /* 0x00000005ff067c19 */ /* 0x000fce0008011606 */
.L_x_161:
[----:B------:R-:W0:Y:S01]  /*61e0*/  S2R R14, SR_CgaCtaId ;  /* 0x00000000000e7919 */ /* 0x000e220000008800 */
[----:B------:R-:W-:-:S04]  /*61f0*/  MOV R13, 0x400 ;  /* 0x00000400000d7802 */ /* 0x000fc80000000f00 */
[----:B0-----:R-:W-:Y:S02]  /*6200*/  LEA R22, R14, R13, 0x18 ;  /* 0x0000000d0e167211 */ /* 0x001fe400078ec0ff */
[----:B------:R-:W-:-:S03]  /*6210*/  SHF.L.U32 R13, R8, 0x1f, RZ ;  /* 0x0000001f080d7819 */ /* 0x000fc600000006ff */
[----:B------:R-:W-:-:S07]  /*6220*/  IMAD R14, R9, 0x8, R22 ;  /* 0x00000008090e7824 */ /* 0x000fce00078e0216 */
.L_x_158:
[----:B0-----:R0:W1:Y:S02]  /*6230*/  SYNCS.PHASECHK.TRANS64.TRYWAIT P2, [R14+URZ+0x36090], R13 ;  /* 0x0360900d0e0075a7 */ /* 0x001064000804017f */
[----:B-1----:R-:W-:Y:S05]  /*6240*/  @!P2 NANOSLEEP.SYNCS 0x989680 ;  /* 0x009896800000a95d */ /* 0x002fea0003900000 */
[----:B------:R-:W1:Y:S02]  /*6250*/  @!P2 SYNCS.PHASECHK.TRANS64 P2, [R14+URZ+0x36090], R13 ;  /* 0x0360900d0e00a5a7 */ /* 0x000e64000804007f */
[----:B-1----:R-:W-:Y:S05]  /*6260*/  @!P2 BRA `(.L_x_158) ;  /* 0xfffffffc00f0a947 */ /* 0x002fea000383ffff */
[----:B0-----:R-:W0:Y:S02]  /*6270*/  @!P1 LDC R13, c[0x0][0x500] ;  /* 0x00014000ff0d9b82 */ /* 0x001e240000000800 */
[----:B0-----:R0:W-:Y:S02]  /*6280*/  @!P1 SYNCS.ARRIVE.TRANS64 RZ, [R14+URZ+0x36000], R13 ;  /* 0x0360000d0eff99a7 */ /* 0x0011e4000800003f */
[----:B0-----:R-:W-:-:S04]  /*6290*/  PRMT R13, R21, 0x9910, RZ ;  /* 0x00009910150d7816 */ /* 0x001fc800000000ff */
[----:B------:R-:W-:-:S13]  /*62a0*/  ISETP.NE.AND P2, PT, R13, 0x2, PT ;  /* 0x000000020d00780c */ /* 0x000fda0003f45270 */
[----:B------:R-:W-:Y:S05]  /*62b0*/  @P2 BRA `(.L_x_159) ;  /* 0x0000000000042947 */ /* 0x000fea0003800000 */
[----:B------:R-:W-:Y:S01]  /*62c0*/  BPT.TRAP 0x1 ;  /* 0x000000040000795c */ /* 0x000fe20000300000 */
.L_x_159:
[----:B------:R-:W-:Y:S05]  /*62d0*/  @P0 BRA `(.L_x_160) ;  /* 0x0000000000040947 */ /* 0x000fea0003800000 */
[----:B------:R-:W-:Y:S01]  /*62e0*/  BPT.TRAP 0x1 ;  /* 0x000000040000795c */ /* 0x000fe20000300000 */
.L_x_160:
[----:B------:R-:W0:Y:S01]  /*62f0*/  LDC R15, c[0x0][0x380] ;  /* 0x0000e000ff0f7b82 */ /* 0x000e220000000800 */
[----:B------:R-:W-:Y:S01]  /*6300*/  R2UR UR4, R6 ;  /* 0x00000000060472ca */ /* 0x000fe200000e0000 */
[----:B------:R-:W-:Y:S01]  /*6310*/  ULDC UR20, c[0x0][0x38c] ;  /* 0x0000e30000147ab9 */ /* 0x000fe20000000800 */
[----:B------:R-:W-:Y:S01]  /*6320*/  R2UR UR5, R20 ;  /* 0x00000000140572ca */ /* 0x000fe200000e0000 */
[----:B------:R-:W-:Y:S01]  /*6330*/  UISETP.NE.AND UP0, UPT, UR20, 0x1, UPT ;  /* 0x000000011400788c */ /* 0x000fe2000bf05270 */
[----:B------:R-:W-:Y:S01]  /*6340*/  R2UR UR17, R14 ;  /* 0x000000000e1172ca */ /* 0x000fe200000e0000 */
[C---:B------:R-:W-:Y:S01]  /*6350*/  VIADD R14, R12.reuse, 0x1 ;  /* 0x000000010c0e7836 */ /* 0x040fe20000000000 */
[----:B------:R-:W-:Y:S01]  /*6360*/  R2UR UR18, R12 ;  /* 0x000000000c1272ca */ /* 0x000fe200000e0000 */
[----:B------:R-:W1:Y:S01]  /*6370*/  LDC.64 R16, c[0x0][0x3b8] ;  /* 0x0000ee00ff107b82 */ /* 0x000e620000000a00 */
[C---:B------:R-:W-:Y:S01]  /*6380*/  IMAD R23, R9.reuse, 0x1000, R2 ;  /* 0x0000100009177824 */ /* 0x040fe200078e0202 */
[----:B------:R-:W-:Y:S01]  /*6390*/  R2UR UR9, R22 ;  /* 0x00000000160972ca */ /* 0x000fe200000e0000 */
[----:B------:R-:W-:Y:S01]  /*63a0*/  VIADD R0, R0, 0xffffffff ;  /* 0xffffffff00007836 */ /* 0x000fe20000000000 */
[----:B------:R-:W-:Y:S01]  /*63b0*/  R2UR UR16, R9 ;  /* 0x00000000091072ca */ /* 0x000fe200000e0000 */
[----:B------:R-:W-:Y:S01]  /*63c0*/  ULDC.64 UR24, c[0x0][0x198] ;  /* 0x0000660000187ab9 */ /* 0x000fe20000000a00 */
[----:B------:R-:W-:Y:S01]  /*63d0*/  R2UR UR8, R23 ;  /* 0x00000000170872ca */ /* 0x000fe200000e0000 */
[----:B------:R-:W-:Y:S01]  /*63e0*/  @UP0 ULDC.64 UR10, c[0x0][0x390] ;  /* 0x0000e400000a0ab9 */ /* 0x000fe20000000a00 */
[----:B------:R-:W1:Y:S01]  /*63f0*/  LDC.64 R18, c[0x0][0x3d8] ;  /* 0x0000f600ff127b82 */ /* 0x000e620000000a00 */
[----:B------:R-:W-:Y:S01]  /*6400*/  R2UR UR12, R11 ;  /* 0x000000000b0c72ca */ /* 0x000fe200000e0000 */
[----:B------:R-:W-:Y:S01]  /*6410*/  ULDC.64 UR14, c[0x0][0x3b0] ;  /* 0x0000ec00000e7ab9 */ /* 0x000fe20000000a00 */
[----:B------:R-:W-:Y:S01]  /*6420*/  R2UR UR13, R10 ;  /* 0x000000000a0d72ca */ /* 0x000fe200000e0000 */
[----:B------:R-:W-:Y:S01]  /*6430*/  ULDC.64 UR22, c[0x0][0x3d0] ;  /* 0x0000f40000167ab9 */ /* 0x000fe20000000a00 */
[----:B------:R-:W-:Y:S01]  /*6440*/  ISETP.GT.AND P5, PT, R0, 0x1, PT ;  /* 0x000000010000780c */ /* 0x000fe20003fa4270 */
[----:B------:R-:W-:Y:S01]  /*6450*/  VIADD R9, R9, 0x1 ;  /* 0x0000000109097836 */ /* 0x000fe20000000000 */
[----:B------:R-:W-:Y:S01]  /*6460*/  USHF.L.U32 UR18, UR18, 0x6, URZ ;  /* 0x0000000612127899 */ /* 0x000fe2000800063f */
[----:B0-----:R-:W-:Y:S01]  /*6470*/  ISETP.NE.AND P2, PT, R15, 0x1, PT ;  /* 0x000000010f00780c */ /* 0x001fe20003f45270 */
[----:B------:R-:W-:-:S02]  /*6480*/  ULEA UR16, UR16, UR9, 0xd ;  /* 0x0000000910107291 */ /* 0x000fc4000f8e683f */
[----:B------:R-:W-:Y:S01]  /*6490*/  UIADD3 UR17, UR17, 0x36000, URZ ;  /* 0x0003600011117890 */ /* 0x000fe2000fffe03f */
[C---:B------:R-:W-:Y:S01]  /*64a0*/  ISETP.NE.AND P4, PT, R9.reuse, 0x12, PT ;  /* 0x000000120900780c */ /* 0x040fe20003f85270 */
[----:B------:R-:W-:Y:S01]  /*64b0*/  UIADD3 UR8, UR9, 0x24000, UR8 ;  /* 0x0002400009087890 */ /* 0x000fe2000fffe008 */
[----:B------:R-:W-:Y:S01]  /*64c0*/  UMOV UR26, 0x30000 ;  /* 0x00030000001a7882 */ /* 0x000fe20000000000 */
[----:B------:R-:W-:Y:S01]  /*64d0*/  UMOV UR28, 0x0 ;  /* 0x00000000001c7882 */ /* 0x000fe20000000000 */
[----:B------:R-:W-:Y:S02]  /*64e0*/  UMOV UR29, 0x10000000 ;  /* 0x10000000001d7882 */ /* 0x000fe40000000000 */
[----:B------:R-:W-:Y:S01]  /*64f0*/  UMOV UR9, UR17 ;  /* 0x0000001100097c82 */ /* 0x000fe20008000000 */
[----:B------:R-:W-:Y:S02]  /*6500*/  SEL R9, R9, RZ, P4 ;  /* 0x000000ff09097207 */ /* 0x000fe40002000000 */
[----:B------:R-:W-:Y:S01]  /*6510*/  @P2 IMAD.U32 R13, RZ, RZ, UR4 ;  /* 0x00000004ff0d2e24 */ /* 0x000fe2000f8e00ff */
[----:B------:R-:W-:Y:S01]  /*6520*/  UIADD3 UR4, UP1, UR24, 0xf0, URZ ;  /* 0x000000f018047890 */ /* 0x000fe2000ff3e03f */
[----:B-1----:R-:W-:Y:S01]  /*6530*/  IMAD R12, R10, R17, R19 ;  /* 0x000000110a0c7224 */ /* 0x002fe200078e0213 */
[----:B------:R-:W-:-:S02]  /*6540*/  UIADD3 UR24, UP2, UR24, 0x1f0, URZ ;  /* 0x000001f018187890 */ /* 0x000fc4000ff5e03f */
[----:B------:R-:W-:Y:S01]  /*6550*/  @P2 R2UR UR5, R13 ;  /* 0x000000000d0522ca */ /* 0x000fe200000e0000 */
[----:B------:R-:W-:Y:S01]  /*6560*/  IMAD R13, R11, R16, R18 ;  /* 0x000000100b0d7224 */ /* 0x000fe200078e0212 */
[----:B------:R-:W-:Y:S01]  /*6570*/  ISETP.NE.AND P2, PT, R14, R7, PT ;  /* 0x000000070e00720c */ /* 0x000fe20003f45270 */
[----:B------:R-:W0:Y:S03]  /*6580*/  LDC R16, c[0x0][0x3c8] ;  /* 0x0000f200ff107b82 */ /* 0x000e260000000800 */
[----:B------:R-:W-:Y:S01]  /*6590*/  PRMT R12, R13, 0x40, R12 ;  /* 0x000000400d0c7816 */ /* 0x000fe2000000000c */
[----:B------:R-:W-:-:S06]  /*65a0*/  VIADD R13, R11, 0x1 ;  /* 0x000000010b0d7836 */ /* 0x000fcc0000000000 */
[----:B------:R-:W-:Y:S02]  /*65b0*/  UIADD3 UR6, -UR5, URZ, URZ ;  /* 0x0000003f05067290 */ /* 0x000fe4000fffe13f */
[----:B------:R-:W-:Y:S01]  /*65c0*/  UMOV UR21, UR5 ;  /* 0x0000000500157c82 */ /* 0x000fe20008000000 */
[----:B------:R-:W-:Y:S01]  /*65d0*/  @P2 IMAD.MOV R13, RZ, RZ, R11 ;  /* 0x000000ffff0d2224 */ /* 0x000fe200078e020b */
[----:B------:R-:W-:Y:S02]  /*65e0*/  SEL R11, RZ, 0x1, P4 ;  /* 0x00000001ff0b7807 */ /* 0x000fe40002000000 */
[----:B------:R-:W-:Y:S01]  /*65f0*/  IMAD R15, R15, UR6, R20 ;  /* 0x000000060f0f7c24 */ /* 0x000fe2000f8e0214 */
[----:B------:R-:W-:Y:S01]  /*6600*/  UIMAD.WIDE.U32 UR6, UR5, UR10, URZ ;  /* 0x0000000a050672a5 */ /* 0x000fe2000f8e003f */
[----:B------:R-:W-:Y:S02]  /*6610*/  LOP3.LUT R8, R8, R11, RZ, 0x3c, !PT ;  /* 0x0000000b08087212 */ /* 0x000fe400078e3cff */
[----:B------:R-:W-:Y:S01]  /*6620*/  UMOV UR10, UR18 ;  /* 0x00000012000a7c82 */ /* 0x000fe20008000000 */
[----:B------:R-:W-:Y:S01]  /*6630*/  @UP0 USHF.R.U32.HI UR21, URZ, UR11, UR7 ;  /* 0x0000000b3f150299 */ /* 0x000fe20008011607 */
[----:B------:R-:W-:Y:S01]  /*6640*/  R2UR UR19, R15 ;  /* 0x000000000f1372ca */ /* 0x000fe200000e0000 */
[----:B------:R-:W-:Y:S01]  /*6650*/  VIADD R15, R10, 0x1 ;  /* 0x000000010a0f7836 */ /* 0x000fe20000000000 */
[----:B------:R-:W-:Y:S01]  /*6660*/  R2UR UR7, R12 ;  /* 0x000000000c0772ca */ /* 0x000fe200000e0000 */
[----:B------:R-:W-:Y:S01]  /*6670*/  UIADD3 UR6, -UR21, URZ, URZ ;  /* 0x0000003f15067290 */ /* 0x000fe2000fffe13f */
[----:B0-----:R-:W-:-:S02]  /*6680*/  ISETP.NE.AND P3, PT, R13, R16, PT ;  /* 0x000000100d00720c */ /* 0x001fc40003f65270 */
[----:B------:R-:W-:Y:S01]  /*6690*/  R2UR UR11, R4 ;  /* 0x00000000040b72ca */ /* 0x000fe200000e0000 */
[----:B------:R-:W-:Y:S01]  /*66a0*/  UIMAD UR20, UR20, UR6, UR5 ;  /* 0x00000006141472a4 */ /* 0x000fe2000f8e0205 */
[----:B------:R-:W-:Y:S01]  /*66b0*/  SEL R12, R14, RZ, P2 ;  /* 0x000000ff0e0c7207 */ /* 0x000fe20001000000 */
[----:B------:R-:W-:Y:S01]  /*66c0*/  UIADD3.X UR5, URZ, UR25, URZ, UP1, !UPT ;  /* 0x000000193f057290 */ /* 0x000fe20008ffe43f */
[----:B------:R-:W-:Y:S01]  /*66d0*/  SEL R11, R13, RZ, P3 ;  /* 0x000000ff0d0b7207 */ /* 0x000fe20001800000 */
[----:B------:R-:W-:Y:S02]  /*66e0*/  UIMAD UR20, UR20, UR15, UR23 ;  /* 0x0000000f141472a4 */ /* 0x000fe4000f8e0217 */
[----:B------:R-:W-:Y:S02]  /*66f0*/  UIMAD UR19, UR19, UR14, UR22 ;  /* 0x0000000e131372a4 */ /* 0x000fe4000f8e0216 */
[----:B------:R-:W-:Y:S02]  /*6700*/  UPRMT UR6, UR7, 0x5410, URZ ;  /* 0x0000541007067896 */ /* 0x000fe4000800003f */
[----:B------:R-:W-:Y:S01]  /*6710*/  UIADD3.X UR25, URZ, UR25, URZ, UP2, !UPT ;  /* 0x000000193f197290 */ /* 0x000fe200097fe43f */
[----:B------:R-:W-:-:S04]  /*6720*/  @P3 IMAD.MOV R15, RZ, RZ, R10 ;  /* 0x000000ffff0f3224 */ /* 0x000fc800078e020a */
[----:B------:R-:W-:Y:S02]  /*6730*/  IMAD.MOV.U32 R10, RZ, RZ, R15 ;  /* 0x000000ffff0a7224 */ /* 0x000fe400078e000f */
[----:B------:R0:W-:Y:S02]  /*6740*/  UTMALDG.4D.IM2COL [UR16], [UR4], UR6 ;  /* 0x00000010040073b4 */ /* 0x0001e40008058006 */
[----:B------:R0:W-:Y:S02]  /*6750*/  UTMALDG.4D.MULTICAST [UR8], [UR24], UR26, desc[UR28] ;  /* 0x00001c08180073b4 */ /* 0x0001e4000801981a */
[----:B0-----:R-:W-:Y:S05]  /*6760*/  @P5 BRA `(.L_x_161) ;  /* 0xfffffff8009c5947 */ /* 0x001fea000383ffff */
.L_x_157:
[----:B------:R-:W-:Y:S01]  /*6770*/  ISETP.GE.U32.AND P2, PT, R5, 0x12, PT ;  /* 0x000000120500780c */ /* 0x000fe20003f46070 */
[----:B------:R-:W-:Y:S05]  /*6780*/  WARPSYNC.ALL ;  /* 0x0000000000007948 */ /* 0x000fea0003800000 */
[----:B------:R-:W-:-:S07]  /*6790*/  ELECT P1, URZ, PT ;  /* 0x00000000003f782f */ /* 0x000fce0003820000 */
[----:B-----5:R-:W-:-:S05]  /*67a0*/  @P2 IMAD.WIDE.U32 R6, R5, 0x38e38e39, RZ ;  /* 0x38e38e3905062825 */ /* 0x020fca00078e00ff */
[----:B------:R-:W-:-:S04]  /*67b0*/  @P2 SHF.R.U32.HI R0, RZ, 0x2, R7 ;  /* 0x00000002ff002819 */ /* 0x000fc80000011607 */
[----:B------:R-:W-:-:S04]  /*67c0*/  @P2 LOP3.LUT R0, R0, 0x1, RZ, 0xc0, !PT ;  /* 0x0000000100002812 */ /* 0x000fc800078ec0ff */
[----:B------:R-:W-:Y:S01]  /*67d0*/  @P2 ISETP.NE.U32.AND P0, PT, R0, 0x1, PT ;  /* 0x000000010000280c */ /* 0x000fe20003f05070 */
[----:B------:R-:W-:-:S12]  /*67e0*/  @!P1 EXIT ;  /* 0x000000000000994d */ /* 0x000fd80003800000 */
[----:B------:R-:W-:Y:S01]  /*67f0*/  LOP3.LUT R3, R3, 0x2, RZ, 0xfc, !PT ;  /* 0x0000000203037812 */ /* 0x000fe200078efcff */
[----:B------:R-:W-:Y:S01]  /*6800*/  IMAD.MOV.U32 R4, RZ, RZ, 0x1 ;  /* 0x00000001ff047424 */ /* 0x000fe200078e00ff */
[----:B------:R-:W-:Y:S02]  /*6810*/  @P2 ISETP.NE.U32.AND.EX P0, PT, RZ, RZ, PT, P0 ;  /* 0x000000ffff00220c */ /* 0x000fe40003f05100 */
[----:B------:R-:W-:Y:S02]  /*6820*/  ISETP.NE.AND P1, PT, R3, 0x3, PT ;  /* 0x000000030300780c */ /* 0x000fe40003f25270 */
[----:B------:R-:W-:-:S11]  /*6830*/  @P2 SEL R4, RZ, 0x1, !P0 ;  /* 0x00000001ff042807 */ /* 0x000fd60004000000 */
[----:B------:R-:W-:Y:S05]  /*6840*/  @!P1 BRA `(.L_x_162) ;  /* 0x0000000000049947 */ /* 0x000fea0003800000 */
[----:B------:R-:W-:Y:S01]  /*6850*/  BPT.TRAP 0x1 ;  /* 0x000000040000795c */ /* 0x000fe20000300000 */
.L_x_162:
[----:B------:R-:W0:Y:S01]  /*6860*/  S2R R7, SR_CgaCtaId ;  /* 0x0000000000077919 */ /* 0x000e220000008800 */
[----:B------:R-:W-:Y:S01]  /*6870*/  IMAD.WIDE.U32 R2, R5, 0x38e38e39, RZ ;  /* 0x38e38e3905027825 */ /* 0x000fe200078e00ff */
[----:B------:R-:W-:-:S04]  /*6880*/  MOV R0, 0x400 ;  /* 0x0000040000007802 */ /* 0x000fc80000000f00 */
[----:B------:R-:W-:Y:S02]  /*6890*/  SHF.R.U32.HI R2, RZ, 0x2, R3 ;  /* 0x00000002ff027819 */ /* 0x000fe40000011603 */
[----:B------:R-:W-:-:S03]  /*68a0*/  SHF.L.U32 R3, R4, 0x1f, RZ ;  /* 0x0000001f04037819 */ /* 0x000fc600000006ff */
[----:B------:R-:W-:Y:S01]  /*68b0*/  IMAD R5, R2, -0x12, R5 ;  /* 0xffffffee02057824 */ /* 0x000fe200078e0205 */
[----:B0-----:R-:W-:-:S05]  /*68c0*/  LEA R0, R7, R0, 0x18 ;  /* 0x0000000007007211 */ /* 0x001fca00078ec0ff */
[----:B------:R-:W-:-:S04]  /*68d0*/  VIADD R0, R0, 0x36090 ;  /* 0x0003609000007836 */ /* 0x000fc80000000000 */
[----:B------:R-:W-:-:S07]  /*68e0*/  IMAD R2, R5, 0x8, R0 ;  /* 0x0000000805027824 */ /* 0x000fce00078e0200 */
.L_x_163:
[----:B0-----:R0:W1:Y:S02]  /*68f0*/  SYNCS.PHASECHK.TRANS64.TRYWAIT P0, [R2+URZ], R3 ;  /* 0x00000003020075a7 */ /* 0x001064000800017f */
[----:B-1----:R-:W-:Y:S05]  /*6900*/  @!P0 NANOSLEEP.SYNCS 0x989680 ;  /* 0x009896800000895d */ /* 0x002fea0003900000 */
[----:B------:R-:W1:Y:S02]  /*6910*/  @!P0 SYNCS.PHASECHK.TRANS64 P0, [R2+URZ], R3 ;  /* 0x00000003020085a7 */ /* 0x000e64000800007f */
[----:B-1----:R-:W-:Y:S05]  /*6920*/  @!P0 BRA `(.L_x_163) ;  /* 0xfffffffc00f08947 */ /* 0x002fea000383ffff */
[----:B------:R-:W-:-:S05]  /*6930*/  VIADD R5, R5, 0x1 ;  /* 0x0000000105057836 */ /* 0x000fca0000000000 */
[----:B------:R-:W-:-:S04]  /*6940*/  ISETP.NE.AND P0, PT, R5, 0x12, PT ;  /* 0x000000120500780c */ /* 0x000fc80003f05270 */
[----:B0-----:R-:W-:Y:S02]  /*6950*/  SEL R3, RZ, 0x1, P0 ;  /* 0x00000001ff037807 */ /* 0x001fe40000000000 */
[----:B------:R-:W-:Y:S02]  /*6960*/  SEL R5, R5, RZ, P0 ;  /* 0x000000ff05057207 */ /* 0x000fe40000000000 */
[----:B------:R-:W-:-:S03]  /*6970*/  LOP3.LUT R7, R4, R3, RZ, 0x3c, !PT ;  /* 0x0000000304077212 */ /* 0x000fc600078e3cff */
[----:B------:R-:W-:Y:S01]  /*6980*/  IMAD R2, R5, 0x8, R0 ;  /* 0x0000000805027824 */ /* 0x000fe200078e0200 */
[----:B------:R-:W-:-:S07]  /*6990*/  SHF.L.U32 R3, R7, 0x1f, RZ ;  /* 0x0000001f07037819 */ /* 0x000fce00000006ff */
.L_x_164:
        /* <DEDUP_REMOVED lines=11> */
.L_x_165:
        /* <DEDUP_REMOVED lines=11> */
.L_x_166:
        /* <DEDUP_REMOVED lines=11> */
.L_x_167:
        /* <DEDUP_REMOVED lines=11> */
.L_x_168:
        /* <DEDUP_REMOVED lines=11> */
.L_x_169:
        /* <DEDUP_REMOVED lines=11> */
.L_x_170:
        /* <DEDUP_REMOVED lines=11> */
.L_x_171:
        /* <DEDUP_REMOVED lines=11> */
.L_x_172:
        /* <DEDUP_REMOVED lines=11> */
.L_x_173:
        /* <DEDUP_REMOVED lines=11> */
.L_x_174:
        /* <DEDUP_REMOVED lines=11> */
.L_x_175:
        /* <DEDUP_REMOVED lines=11> */
.L_x_176:
        /* <DEDUP_REMOVED lines=11> */
.L_x_177:
        /* <DEDUP_REMOVED lines=11> */
.L_x_178:
        /* <DEDUP_REMOVED lines=11> */
.L_x_179:
        /* <DEDUP_REMOVED lines=11> */
.L_x_180:
[----:B0-----:R0:W1:Y:S02]  /*74a0*/  SYNCS.PHASECHK.TRANS64.TRYWAIT P0, [R5+URZ], R0 ;  /* 0x00000000050075a7 */ /* 0x001064000800017f */
[----:B-1----:R-:W-:Y:S05]  /*74b0*/  @!P0 NANOSLEEP.SYNCS 0x989680 ;  /* 0x009896800000895d */ /* 0x002fea0003900000 */
[----:B------:R-:W1:Y:S02]  /*74c0*/  @!P0 SYNCS.PHASECHK.TRANS64 P0, [R5+URZ], R0 ;  /* 0x00000000050085a7 */ /* 0x000e64000800007f */
[----:B-1----:R-:W-:Y:S05]  /*74d0*/  @P0 EXIT ;  /* 0x000000000000094d */ /* 0x002fea0003800000 */
[----:B------:R-:W-:Y:S05]  /*74e0*/  BRA `(.L_x_180) ;  /* 0xfffffffc00ec7947 */ /* 0x000fea000383ffff */
.L_x_181:
[----:B------:R-:W-:-:S00]  /*74f0*/  BRA `(.L_x_181) ;  /* 0xfffffffc00fc7947 */ /* 0x000fc0000383ffff */
[----:B------:R-:W-:-:S00]  /*7500*/  NOP ;  /* 0x0000000000007918 */ /* 0x000fc00000000000 */
[----:B------:R-:W-:-:S00]  /*7510*/  NOP ;  /* 0x0000000000007918 */ /* 0x000fc00000000000 */
[----:B------:R-:W-:-:S00]  /*7520*/  NOP ;  /* 0x0000000000007918 */ /* 0x000fc00000000000 */
[----:B------:R-:W-:-:S00]  /*7530*/  NOP ;  /* 0x0000000000007918 */ /* 0x000fc00000000000 */
[----:B------:R-:W-:-:S00]  /*7540*/  NOP ;  /* 0x0000000000007918 */ /* 0x000fc00000000000 */
[----:B------:R-:W-:-:S00]  /*7550*/  NOP ;  /* 0x0000000000007918 */ /* 0x000fc00000000000 */
[----:B------:R-:W-:-:S00]  /*7560*/  NOP ;  /* 0x0000000000007918 */ /* 0x000fc00000000000 */
[----:B------:R-:W-:-:S00]  /*7570*/  NOP ;  /* 0x0000000000007918 */ /* 0x000fc00000000000 */
.L_x_182:


//--------------------- .nv.shared._ZN7cutlass13device_kernelINS_4conv6kernel13ConvUniversalINS1_16ConvProblemShapeILNS1_8OperatorE0ELi2EEENS1_10collective14CollectiveConvINS1_46MainloopSm90TmaGmmaWarpSpecializedImplicitGemmILS5_0ELi18ELi2EN4cute5tupleIJNSA_1CILi2EEENSC_ILi1EEESE_EEENS1_36KernelImplicitTmaWarpSpecializedSm90ELi1EEENSB_IJNSC_ILi128EEENSC_ILi64EEENSB_IJSJ_EEEEEENS_12float_e4m3_tESM_NSA_8TiledMMAINSA_8MMA_AtomIJNSA_4SM904GMMA30MMA_64x64x32_F32E4M3E4M3_SS_TNILNSQ_7ScaleInE1ELSS_1EEEEEENSA_6LayoutINSB_IJSE_SE_SE_EEENSB_IJNSC_ILi0EEESX_SX_EEEEENSB_IJNSA_10UnderscoreES10_S10_EEEEENS7_6detail26Sm90ImplicitGemmTileTraitsINSA_20SM90_TMA_LOAD_IM2COLENSA_14ComposedLayoutINSA_7SwizzleILi2ELi4ELi3EEENSA_18smem_ptr_flag_bitsILi8EEENSV_INSB_IJNSB_IJNSC_ILi8EEENSC_ILi16EEEEEENSB_IJSJ_SE_EEENSB_IJSE_NSC_ILi18EEEEEEEEENSB_IJNSB_IJSJ_NSC_ILi512EEEEEENSB_IJSE_SX_EEENSB_IJSX_NSC_ILi8192EEEEEEEEEEEEEvEENS14_INSA_23SM90_TMA_LOAD_MULTICASTENS16_IS18_S1A_NSV_INSB_IJNSB_IJS1B_S1B_EEES1E_S1G_EEENSB_IJS1J_S1K_NSB_IJSX_NSC_ILi4096EEEEEEEEEEEEEvEEEENS_8epilogue10collective6detail29Sm90TmaWarpSpecializedAdapterINS22_15DefaultEpilogueISM_NSB_IJNSB_IJlllEEESE_SX_EEES27_NS21_6thread17LinearCombinationISM_Li1EffLNS28_9ScaleType4KindE0ELNS_15FloatRoundStyleE2ESM_EENS_4gemm15EpilogueDefaultEEEEEvvEEEEvNT_6ParamsE --------------------------
	.section	.nv.shared._ZN7cutlass13device_kernelINS_4conv6kernel13ConvUniversalINS1_16ConvProblemShapeILNS1_8OperatorE0ELi2EEENS1_10collective14CollectiveConvINS1_46MainloopSm90TmaGmmaWarpSpecializedImplicitGemmILS5_0ELi18ELi2EN4cute5tupleIJNSA_1CILi2EEENSC_ILi1EEESE_EEENS1_36KernelImplicitTmaWarpSpecializedSm90ELi1EEENSB_IJNSC_ILi128EEENSC_ILi64EEENSB_IJSJ_EEEEEENS_12float_e4m3_tESM_NSA_8TiledMMAINSA_8MMA_AtomIJNSA_4SM904GMMA30MMA_64x64x32_F32E4M3E4M3_SS_TNILNSQ_7ScaleInE1ELSS_1EEEEEENSA_6LayoutINSB_IJSE_SE_SE_EEENSB_IJNSC_ILi0EEESX_SX_EEEEENSB_IJNSA_10UnderscoreES10_S10_EEEEENS7_6detail26Sm90ImplicitGemmTileTraitsINSA_20SM90_TMA_LOAD_IM2COLENSA_14ComposedLayoutINSA_7SwizzleILi2ELi4ELi3EEENSA_18smem_ptr_flag_bitsILi8EEENSV_INSB_IJNSB_IJNSC_ILi8EEENSC_ILi16EEEEEENSB_IJSJ_SE_EEENSB_IJSE_NSC_ILi18EEEEEEEEENSB_IJNSB_IJSJ_NSC_ILi512EEEEEENSB_IJSE_SX_EEENSB_IJSX_NSC_ILi8192EEEEEEEEEEEEEvEENS14_INSA_23SM90_TMA_LOAD_MULTICASTENS16_IS18_S1A_NSV_INSB_IJNSB_IJS1B_S1B_EEES1E_S1G_EEENSB_IJS1J_S1K_NSB_IJSX_NSC_ILi4096EEEEEEEEEEEEEvEEEENS_8epilogue10collective6detail29Sm90TmaWarpSpecializedAdapterINS22_15DefaultEpilogueISM_NSB_IJNSB_IJlllEEESE_SX_EEES27_NS21_6thread17LinearCombinationISM_Li1EffLNS28_9ScaleType4KindE0ELNS_15FloatRoundStyleE2ESM_EENS_4gemm15EpilogueDefaultEEEEEvvEEEEvNT_6ParamsE,"aw",@nobits
	.sectionflags	@""
	.align	16
	.zero		1024


//--------------------- .nv.shared.reserved.0     --------------------------
	.section	.nv.shared.reserved.0,"aw",@nobits
	.weak		__nv_reservedSMEM_offset_0_alias
	.size		__nv_reservedSMEM_offset_0_alias, 0, 0
	.other		__nv_reservedSMEM_offset_0_alias,@"STO_CUDA_RESERVED_SHARED STV_DEFAULT"
__nv_reservedSMEM_offset_0_alias:
	.zero		0


//--------------------- .nv.global                --------------------------
	.section	.nv.global,"aw",@nobits
.nv.global:
	.type		_ZN39_INTERNAL_dc5c0de0_4_k_cu_c53e8979_27764cute1_E,@object
	.size		_ZN39_INTERNAL_dc5c0de0_4_k_cu_c53e8979_27764cute1_E,(_ZN39_INTERNAL_dc5c0de0_4_k_cu_c53e8979_27764cuda3std3__45__cpo6cbeginE - _ZN39_INTERNAL_dc5c0de0_4_k_cu_c53e8979_27764cute1_E)
_ZN39_INTERNAL_dc5c0de0_4_k_cu_c53e8979_27764cute1_E:
	.zero		1
	.type		_ZN39_INTERNAL_dc5c0de0_4_k_cu_c53e8979_27764cuda3std3__45__cpo6cbeginE,@object
	.size		_ZN39_INTERNAL_dc5c0de0_4_k_cu_c53e8979_27764cuda3std3__45__cpo6cbeginE,(_ZN39_INTERNAL_dc5c0de0_4_k_cu_c53e8979_27764cuda3std3__48in_placeE - _ZN39_INTERNAL_dc5c0de0_4_k_cu_c53e8979_27764cuda3std3__45__cpo6cbeginE)
_ZN39_INTERNAL_dc5c0de0_4_k_cu_c53e8979_27764cuda3std3__45__cpo6cbeginE:
	.zero		1
	.type		_ZN39_INTERNAL_dc5c0de0_4_k_cu_c53e8979_27764cuda3std3__48in_placeE,@object
	.size		_ZN39_INTERNAL_dc5c0de0_4_k_cu_c53e8979_27764cuda3std3__48in_placeE,(_ZN39_INTERNAL_dc5c0de0_4_k_cu_c53e8979_27764cuda3std6ranges3__45__cpo9iter_moveE - _ZN39_INTERNAL_dc5c0de0_4_k_cu_c53e8979_27764cuda3std3__48in_placeE)
_ZN39_INTERNAL_dc5c0de0_4_k_cu_c53e8979_27764cuda3std3__48in_placeE:
	.zero		1
	.type		_ZN39_INTERNAL_dc5c0de0_4_k_cu_c53e8979_27764cuda3std6ranges3__45__cpo9iter_moveE,@object
	.size		_ZN39_INTERNAL_dc5c0de0_4_k_cu_c53e8979_27764cuda3std6ranges3__45__cpo9iter_moveE,(_ZN39_INTERNAL_dc5c0de0_4_k_cu_c53e8979_27764cuda3std3__45__cpo5beginE - _ZN39_INTERNAL_dc5c0de0_4_k_cu_c53e8979_27764cuda3std6ranges3__45__cpo9iter_moveE)
_ZN39_INTERNAL_dc5c0de0_4_k_cu_c53e8979_27764cuda3std6ranges3__45__cpo9iter_moveE:
	.zero		1
	.type		_ZN39_INTERNAL_dc5c0de0_4_k_cu_c53e8979_27764cuda3std3__45__cpo5beginE,@object
	.size		_ZN39_INTERNAL_dc5c0de0_4_k_cu_c53e8979_27764cuda3std3__45__cpo5beginE,(_ZN39_INTERNAL_dc5c0de0_4_k_cu_c53e8979_27764cuda3std3__441_GLOBAL__N__dc5c0de0_4_k_cu_c53e8979_27766ignoreE - _ZN39_INTERNAL_dc5c0de0_4_k_cu_c53e8979_27764cuda3std3__45__cpo5beginE)
_ZN39_INTERNAL_dc5c0de0_4_k_cu_c53e8979_27764cuda3std3__45__cpo5beginE:
	.zero		1
	.type		_ZN39_INTERNAL_dc5c0de0_4_k_cu_c53e8979_27764cuda3std3__441_GLOBAL__N__dc5c0de0_4_k_cu_c53e8979_27766ignoreE,@object
	.size		_ZN39_INTERNAL_dc5c0de0_4_k_cu_c53e8979_27764cuda3std3__441_GLOBAL__N__dc5c0de0_4_k_cu_c53e8979_27766ignoreE,(_ZN39_INTERNAL_dc5c0de0_4_k_cu_c53e8979_27764cute7productE - _ZN39_INTERNAL_dc5c0de0_4_k_cu_c53e8979_27764cuda3std3__441_GLOBAL__N__dc5c0de0_4_k_cu_c53e8979_27766ignoreE)
_ZN39_INTERNAL_dc5c0de0_4_k_cu_c53e8979_27764cuda3std3__441_GLOBAL__N__dc5c0de0_4_k_cu_c53e8979_27766ignoreE:
	.zero		1
	.type		_ZN39_INTERNAL_dc5c0de0_4_k_cu_c53e8979_27764cute7productE,@object
	.size		_ZN39_INTERNAL_dc5c0de0_4_k_cu_c53e8979_27764cute7productE,(_ZN39_INTERNAL_dc5c0de0_4_k_cu_c53e8979_27764cuda3std3__45__cpo3endE - _ZN39_INTERNAL_dc5c0de0_4_k_cu_c53e8979_27764cute7productE)
_ZN39_INTERNAL_dc5c0de0_4_k_cu_c53e8979_27764cute7productE:
	.zero		1
	.type		_ZN39_INTERNAL_dc5c0de0_4_k_cu_c53e8979_27764cuda3std3__45__cpo3endE,@object
	.size		_ZN39_INTERNAL_dc5c0de0_4_k_cu_c53e8979_27764cuda3std3__45__cpo3endE,(_ZN39_INTERNAL_dc5c0de0_4_k_cu_c53e8979_27764cuda3std3__419piecewise_constructE - _ZN39_INTERNAL_dc5c0de0_4_k_cu_c53e8979_27764cuda3std3__45__cpo3endE)
_ZN39_INTERNAL_dc5c0de0_4_k_cu_c53e8979_27764cuda3std3__45__cpo3endE:
	.zero		1
	.type		_ZN39_INTERNAL_dc5c0de0_4_k_cu_c53e8979_27764cuda3std3__419piecewise_constructE,@object
	.size		_ZN39_INTERNAL_dc5c0de0_4_k_cu_c53e8979_27764cuda3std3__419piecewise_constructE,(_ZN39_INTERNAL_dc5c0de0_4_k_cu_c53e8979_27764cuda3std3__45__cpo4cendE - _ZN39_INTERNAL_dc5c0de0_4_k_cu_c53e8979_27764cuda3std3__419piecewise_constructE)
_ZN39_INTERNAL_dc5c0de0_4_k_cu_c53e8979_27764cuda3std3__419piecewise_constructE:
	.zero		1
	.type		_ZN39_INTERNAL_dc5c0de0_4_k_cu_c53e8979_27764cuda3std3__45__cpo4cendE,@object
	.size		_ZN39_INTERNAL_dc5c0de0_4_k_cu_c53e8979_27764cuda3std3__45__cpo4cendE,(_ZN39_INTERNAL_dc5c0de0_4_k_cu_c53e8979_27764cuda3std6ranges3__45__cpo4swapE - _ZN39_INTERNAL_dc5c0de0_4_k_cu_c53e8979_27764cuda3std3__45__cpo4cendE)
_ZN39_INTERNAL_dc5c0de0_4_k_cu_c53e8979_27764cuda3std3__45__cpo4cendE:
	.zero		1
	.type		_ZN39_INTERNAL_dc5c0de0_4_k_cu_c53e8979_27764cuda3std6ranges3__45__cpo4swapE,@object
	.size		_ZN39_INTERNAL_dc5c0de0_4_k_cu_c53e8979_27764cuda3std6ranges3__45__cpo4swapE,(.L_7 - _ZN39_INTERNAL_dc5c0de0_4_k_cu_c53e8979_27764cuda3std6ranges3__45__cpo4swapE)
_ZN39_INTERNAL_dc5c0de0_4_k_cu_c53e8979_27764cuda3std6ranges3__45__cpo4swapE:
	.zero		1
.L_7:


//--------------------- .nv.constant0._ZN7cutlass13device_kernelINS_4conv6kernel13ConvUniversalINS1_16ConvProblemShapeILNS1_8OperatorE0ELi2EEENS1_10collective14CollectiveConvINS1_46MainloopSm90TmaGmmaWarpSpecializedImplicitGemmILS5_0ELi18ELi2EN4cute5tupleIJNSA_1CILi2EEENSC_ILi1EEESE_EEENS1_36KernelImplicitTmaWarpSpecializedSm90ELi1EEENSB_IJNSC_ILi128EEENSC_ILi64EEENSB_IJSJ_EEEEEENS_12float_e4m3_tESM_NSA_8TiledMMAINSA_8MMA_AtomIJNSA_4SM904GMMA30MMA_64x64x32_F32E4M3E4M3_SS_TNILNSQ_7ScaleInE1ELSS_1EEEEEENSA_6LayoutINSB_IJSE_SE_SE_EEENSB_IJNSC_ILi0EEESX_SX_EEEEENSB_IJNSA_10UnderscoreES10_S10_EEEEENS7_6detail26Sm90ImplicitGemmTileTraitsINSA_20SM90_TMA_LOAD_IM2COLENSA_14ComposedLayoutINSA_7SwizzleILi2ELi4ELi3EEENSA_18smem_ptr_flag_bitsILi8EEENSV_INSB_IJNSB_IJNSC_ILi8EEENSC_ILi16EEEEEENSB_IJSJ_SE_EEENSB_IJSE_NSC_ILi18EEEEEEEEENSB_IJNSB_IJSJ_NSC_ILi512EEEEEENSB_IJSE_SX_EEENSB_IJSX_NSC_ILi8192EEEEEEEEEEEEEvEENS14_INSA_23SM90_TMA_LOAD_MULTICASTENS16_IS18_S1A_NSV_INSB_IJNSB_IJS1B_S1B_EEES1E_S1G_EEENSB_IJS1J_S1K_NSB_IJSX_NSC_ILi4096EEEEEEEEEEEEEvEEEENS_8epilogue10collective6detail29Sm90TmaWarpSpecializedAdapterINS22_15DefaultEpilogueISM_NSB_IJNSB_IJlllEEESE_SX_EEES27_NS21_6thread17LinearCombinationISM_Li1EffLNS28_9ScaleType4KindE0ELNS_15FloatRoundStyleE2ESM_EENS_4gemm15EpilogueDefaultEEEEEvvEEEEvNT_6ParamsE --------------------------
	.section	.nv.constant0._ZN7cutlass13device_kernelINS_4conv6kernel13ConvUniversalINS1_16ConvProblemShapeILNS1_8OperatorE0ELi2EEENS1_10collective14CollectiveConvINS1_46MainloopSm90TmaGmmaWarpSpecializedImplicitGemmILS5_0ELi18ELi2EN4cute5tupleIJNSA_1CILi2EEENSC_ILi1EEESE_EEENS1_36KernelImplicitTmaWarpSpecializedSm90ELi1EEENSB_IJNSC_ILi128EEENSC_ILi64EEENSB_IJSJ_EEEEEENS_12float_e4m3_tESM_NSA_8TiledMMAINSA_8MMA_AtomIJNSA_4SM904GMMA30MMA_64x64x32_F32E4M3E4M3_SS_TNILNSQ_7ScaleInE1ELSS_1EEEEEENSA_6LayoutINSB_IJSE_SE_SE_EEENSB_IJNSC_ILi0EEESX_SX_EEEEENSB_IJNSA_10UnderscoreES10_S10_EEEEENS7_6detail26Sm90ImplicitGemmTileTraitsINSA_20SM90_TMA_LOAD_IM2COLENSA_14ComposedLayoutINSA_7SwizzleILi2ELi4ELi3EEENSA_18smem_ptr_flag_bitsILi8EEENSV_INSB_IJNSB_IJNSC_ILi8EEENSC_ILi16EEEEEENSB_IJSJ_SE_EEENSB_IJSE_NSC_ILi18EEEEEEEEENSB_IJNSB_IJSJ_NSC_ILi512EEEEEENSB_IJSE_SX_EEENSB_IJSX_NSC_ILi8192EEEEEEEEEEEEEvEENS14_INSA_23SM90_TMA_LOAD_MULTICASTENS16_IS18_S1A_NSV_INSB_IJNSB_IJS1B_S1B_EEES1E_S1G_EEENSB_IJS1J_S1K_NSB_IJSX_NSC_ILi4096EEEEEEEEEEEEEvEEEENS_8epilogue10collective6detail29Sm90TmaWarpSpecializedAdapterINS22_15DefaultEpilogueISM_NSB_IJNSB_IJlllEEESE_SX_EEES27_NS21_6thread17LinearCombinationISM_Li1EffLNS28_9ScaleType4KindE0ELNS_15FloatRoundStyleE2ESM_EENS_4gemm15EpilogueDefaultEEEEEvvEEEEvNT_6ParamsE,"a",@progbits
	.sectionflags	@""
	.align	4
.nv.constant0._ZN7cutlass13device_kernelINS_4conv6kernel13ConvUniversalINS1_16ConvProblemShapeILNS1_8OperatorE0ELi2EEENS1_10collective14CollectiveConvINS1_46MainloopSm90TmaGmmaWarpSpecializedImplicitGemmILS5_0ELi18ELi2EN4cute5tupleIJNSA_1CILi2EEENSC_ILi1EEESE_EEENS1_36KernelImplicitTmaWarpSpecializedSm90ELi1EEENSB_IJNSC_ILi128EEENSC_ILi64EEENSB_IJSJ_EEEEEENS_12float_e4m3_tESM_NSA_8TiledMMAINSA_8MMA_AtomIJNSA_4SM904GMMA30MMA_64x64x32_F32E4M3E4M3_SS_TNILNSQ_7ScaleInE1ELSS_1EEEEEENSA_6LayoutINSB_IJSE_SE_SE_EEENSB_IJNSC_ILi0EEESX_SX_EEEEENSB_IJNSA_10UnderscoreES10_S10_EEEEENS7_6detail26Sm90ImplicitGemmTileTraitsINSA_20SM90_TMA_LOAD_IM2COLENSA_14ComposedLayoutINSA_7SwizzleILi2ELi4ELi3EEENSA_18smem_ptr_flag_bitsILi8EEENSV_INSB_IJNSB_IJNSC_ILi8EEENSC_ILi16EEEEEENSB_IJSJ_SE_EEENSB_IJSE_NSC_ILi18EEEEEEEEENSB_IJNSB_IJSJ_NSC_ILi512EEEEEENSB_IJSE_SX_EEENSB_IJSX_NSC_ILi8192EEEEEEEEEEEEEvEENS14_INSA_23SM90_TMA_LOAD_MULTICASTENS16_IS18_S1A_NSV_INSB_IJNSB_IJS1B_S1B_EEES1E_S1G_EEENSB_IJS1J_S1K_NSB_IJSX_NSC_ILi4096EEEEEEEEEEEEEvEEEENS_8epilogue10collective6detail29Sm90TmaWarpSpecializedAdapterINS22_15DefaultEpilogueISM_NSB_IJNSB_IJlllEEESE_SX_EEES27_NS21_6thread17LinearCombinationISM_Li1EffLNS28_9ScaleType4KindE0ELNS_15FloatRoundStyleE2ESM_EENS_4gemm15EpilogueDefaultEEEEEvvEEEEvNT_6ParamsE:
	.zero		1536


//--------------------- SYMBOLS --------------------------

	.type		.nv.reservedSmem.offset0,@object
	.size		.nv.reservedSmem.offset0,0x4
